//
// Generated by NVIDIA NVVM Compiler
//
// Compiler Build ID: CL-36424714
// Cuda compilation tools, release 13.0, V13.0.88
// Based on NVVM 20.0.0
//

.version 9.0
.target sm_100
.address_size 64

	// .globl	_Z29flash_attention_phase6_kernelPK6__halfS1_S1_PS_fiii
// _ZZ29flash_attention_phase6_kernelPK6__halfS1_S1_PS_fiiiE6Q_smem has been demoted
// _ZZ29flash_attention_phase6_kernelPK6__halfS1_S1_PS_fiiiE7KV_smem has been demoted
// _ZZ29flash_attention_phase6_kernelPK6__halfS1_S1_PS_fiiiE6S_smem has been demoted

.visible .entry _Z29flash_attention_phase6_kernelPK6__halfS1_S1_PS_fiii(
	.param .u64 .ptr .align 1 _Z29flash_attention_phase6_kernelPK6__halfS1_S1_PS_fiii_param_0,
	.param .u64 .ptr .align 1 _Z29flash_attention_phase6_kernelPK6__halfS1_S1_PS_fiii_param_1,
	.param .u64 .ptr .align 1 _Z29flash_attention_phase6_kernelPK6__halfS1_S1_PS_fiii_param_2,
	.param .u64 .ptr .align 1 _Z29flash_attention_phase6_kernelPK6__halfS1_S1_PS_fiii_param_3,
	.param .f32 _Z29flash_attention_phase6_kernelPK6__halfS1_S1_PS_fiii_param_4,
	.param .u32 _Z29flash_attention_phase6_kernelPK6__halfS1_S1_PS_fiii_param_5,
	.param .u32 _Z29flash_attention_phase6_kernelPK6__halfS1_S1_PS_fiii_param_6,
	.param .u32 _Z29flash_attention_phase6_kernelPK6__halfS1_S1_PS_fiii_param_7
)
.maxntid 256
.minnctapersm 2
{
	.local .align 16 .b8 	__local_depot0[8320];
	.reg .b64 	%SP;
	.reg .b64 	%SPL;
	.reg .pred 	%p<84>;
	.reg .b16 	%rs<513>;
	.reg .b32 	%r<415>;
	.reg .b32 	%f<1391>;
	.reg .b64 	%rd<40>;
	// demoted variable
	.shared .align 2 .b8 _ZZ29flash_attention_phase6_kernelPK6__halfS1_S1_PS_fiiiE6Q_smem[4096];
	// demoted variable
	.shared .align 2 .b8 _ZZ29flash_attention_phase6_kernelPK6__halfS1_S1_PS_fiiiE7KV_smem[8192];
	// demoted variable
	.shared .align 4 .b8 _ZZ29flash_attention_phase6_kernelPK6__halfS1_S1_PS_fiiiE6S_smem[8192];
	mov.u64 	%SPL, __local_depot0;
	ld.param.u64 	%rd12, [_Z29flash_attention_phase6_kernelPK6__halfS1_S1_PS_fiii_param_0];
	ld.param.u64 	%rd13, [_Z29flash_attention_phase6_kernelPK6__halfS1_S1_PS_fiii_param_1];
	ld.param.u64 	%rd14, [_Z29flash_attention_phase6_kernelPK6__halfS1_S1_PS_fiii_param_2];
	ld.param.u64 	%rd15, [_Z29flash_attention_phase6_kernelPK6__halfS1_S1_PS_fiii_param_3];
	ld.param.f32 	%f218, [_Z29flash_attention_phase6_kernelPK6__halfS1_S1_PS_fiii_param_4];
	ld.param.u32 	%r99, [_Z29flash_attention_phase6_kernelPK6__halfS1_S1_PS_fiii_param_6];
	ld.param.u32 	%r98, [_Z29flash_attention_phase6_kernelPK6__halfS1_S1_PS_fiii_param_7];
	add.u64 	%rd1, %SPL, 0;
	add.u64 	%rd2, %SPL, 8192;
	mov.u32 	%r100, %ctaid.z;
	mov.u32 	%r101, %ctaid.y;
	mov.u32 	%r102, %ctaid.x;
	mov.u32 	%r1, %tid.x;
	mad.lo.s32 	%r103, %r99, %r100, %r101;
	mul.lo.s32 	%r104, %r98, %r103;
	shl.b32 	%r2, %r104, 6;
	shl.b32 	%r3, %r102, 5;
	setp.le.s32 	%p1, %r98, %r3;
	@%p1 bra 	$L__BB0_16;
	sub.s32 	%r105, %r98, %r3;
	min.s32 	%r4, %r105, 32;
	setp.ge.s32 	%p2, %r1, %r4;
	shl.b32 	%r106, %r1, 7;
	mov.u32 	%r107, _ZZ29flash_attention_phase6_kernelPK6__halfS1_S1_PS_fiiiE6Q_smem;
	add.s32 	%r5, %r107, %r106;
	@%p2 bra 	$L__BB0_4;
	add.s32 	%r6, %r1, %r3;
	setp.ge.u32 	%p3, %r6, %r98;
	@%p3 bra 	$L__BB0_4;
	shl.b32 	%r108, %r6, 6;
	add.s32 	%r109, %r108, %r2;
	cvta.to.global.u64 	%rd18, %rd12;
	mul.wide.s32 	%rd19, %r109, 2;
	add.s64 	%rd20, %rd18, %rd19;
	ld.global.nc.v4.u32 	{%r110, %r111, %r112, %r113}, [%rd20];
	st.shared.v4.u32 	[%r5], {%r110, %r111, %r112, %r113};
	ld.global.nc.v4.u32 	{%r114, %r115, %r116, %r117}, [%rd20+16];
	st.shared.v4.u32 	[%r5+16], {%r114, %r115, %r116, %r117};
	ld.global.nc.v4.u32 	{%r118, %r119, %r120, %r121}, [%rd20+32];
	st.shared.v4.u32 	[%r5+32], {%r118, %r119, %r120, %r121};
	ld.global.nc.v4.u32 	{%r122, %r123, %r124, %r125}, [%rd20+48];
	st.shared.v4.u32 	[%r5+48], {%r122, %r123, %r124, %r125};
	ld.global.nc.v4.u32 	{%r126, %r127, %r128, %r129}, [%rd20+64];
	st.shared.v4.u32 	[%r5+64], {%r126, %r127, %r128, %r129};
	ld.global.nc.v4.u32 	{%r130, %r131, %r132, %r133}, [%rd20+80];
	st.shared.v4.u32 	[%r5+80], {%r130, %r131, %r132, %r133};
	ld.global.nc.v4.u32 	{%r134, %r135, %r136, %r137}, [%rd20+96];
	st.shared.v4.u32 	[%r5+96], {%r134, %r135, %r136, %r137};
	ld.global.nc.v4.u32 	{%r138, %r139, %r140, %r141}, [%rd20+112];
	st.shared.v4.u32 	[%r5+112], {%r138, %r139, %r140, %r141};
$L__BB0_4:
	setp.ge.s32 	%p4, %r1, %r4;
	bar.sync 	0;
	mul.wide.u32 	%rd21, %r1, 256;
	add.s64 	%rd3, %rd1, %rd21;
	@%p4 bra 	$L__BB0_7;
	mov.b32 	%r383, 0;
$L__BB0_6:
	.pragma "nounroll";
	mul.wide.u32 	%rd22, %r383, 4;
	add.s64 	%rd23, %rd3, %rd22;
	mov.f32 	%f219, 0f00000000;
	st.local.v4.f32 	[%rd23], {%f219, %f219, %f219, %f219};
	st.local.v4.f32 	[%rd23+16], {%f219, %f219, %f219, %f219};
	add.s32 	%r383, %r383, 8;
	setp.ne.s32 	%p5, %r383, 64;
	@%p5 bra 	$L__BB0_6;
$L__BB0_7:
	add.s32 	%r144, %r98, 63;
	shr.u32 	%r9, %r144, 6;
	mov.u32 	%r146, _ZZ29flash_attention_phase6_kernelPK6__halfS1_S1_PS_fiiiE7KV_smem;
	add.s32 	%r10, %r146, %r106;
	add.s32 	%r11, %r3, %r1;
	shl.b32 	%r147, %r1, 8;
	mov.u32 	%r148, _ZZ29flash_attention_phase6_kernelPK6__halfS1_S1_PS_fiiiE6S_smem;
	add.s32 	%r12, %r148, %r147;
	cvta.to.global.u64 	%rd4, %rd14;
	cvta.to.global.u64 	%rd5, %rd13;
	mov.b32 	%r386, 0;
	mov.f32 	%f1347, 0fFF7FFFFF;
	mov.f32 	%f1346, 0f00000000;
	mov.u32 	%r384, %r98;
	mov.u32 	%r385, %r1;
$L__BB0_8:
	min.s32 	%r149, %r384, 64;
	max.s32 	%r16, %r149, 1;
	max.s32 	%r150, %r149, 2;
	add.s32 	%r17, %r150, -1;
	shl.b32 	%r18, %r386, 6;
	sub.s32 	%r19, %r98, %r18;
	min.s32 	%r20, %r19, 64;
	setp.ge.s32 	%p6, %r1, %r20;
	@%p6 bra 	$L__BB0_17;
	setp.ge.s32 	%p7, %r385, %r98;
	@%p7 bra 	$L__BB0_17;
	add.s32 	%r151, %r1, %r18;
	shl.b32 	%r152, %r151, 6;
	add.s32 	%r153, %r152, %r2;
	mul.wide.s32 	%rd24, %r153, 2;
	add.s64 	%rd25, %rd5, %rd24;
	ld.global.nc.v4.u32 	{%r154, %r155, %r156, %r157}, [%rd25];
	st.shared.v4.u32 	[%r10], {%r154, %r155, %r156, %r157};
	ld.global.nc.v4.u32 	{%r158, %r159, %r160, %r161}, [%rd25+16];
	st.shared.v4.u32 	[%r10+16], {%r158, %r159, %r160, %r161};
	ld.global.nc.v4.u32 	{%r162, %r163, %r164, %r165}, [%rd25+32];
	st.shared.v4.u32 	[%r10+32], {%r162, %r163, %r164, %r165};
	ld.global.nc.v4.u32 	{%r166, %r167, %r168, %r169}, [%rd25+48];
	st.shared.v4.u32 	[%r10+48], {%r166, %r167, %r168, %r169};
	ld.global.nc.v4.u32 	{%r170, %r171, %r172, %r173}, [%rd25+64];
	st.shared.v4.u32 	[%r10+64], {%r170, %r171, %r172, %r173};
	ld.global.nc.v4.u32 	{%r174, %r175, %r176, %r177}, [%rd25+80];
	st.shared.v4.u32 	[%r10+80], {%r174, %r175, %r176, %r177};
	ld.global.nc.v4.u32 	{%r178, %r179, %r180, %r181}, [%rd25+96];
	st.shared.v4.u32 	[%r10+96], {%r178, %r179, %r180, %r181};
	ld.global.nc.v4.u32 	{%r182, %r183, %r184, %r185}, [%rd25+112];
	st.shared.v4.u32 	[%r10+112], {%r182, %r183, %r184, %r185};
	bra.uni 	$L__BB0_17;
$L__BB0_11:
	setp.ge.s32 	%p81, %r1, %r4;
	@%p81 bra 	$L__BB0_16;
	setp.lt.s32 	%p82, %r11, %r98;
	@%p82 bra 	$L__BB0_13;
	bra.uni 	$L__BB0_16;
$L__BB0_13:
	rcp.rn.f32 	%f217, %f1346;
	add.s64 	%rd34, %rd21, %rd1;
	add.s64 	%rd38, %rd34, 16;
	mov.b32 	%r414, 0;
	mov.u64 	%rd39, %rd2;
$L__BB0_14:
	.pragma "nounroll";
	ld.local.v4.f32 	{%f1338, %f1339, %f1340, %f1341}, [%rd38+-16];
	mul.f32 	%f1330, %f217, %f1338;
	// begin inline asm
	{  cvt.rn.f16.f32 %rs505, %f1330;}

	// end inline asm
	mul.f32 	%f1331, %f217, %f1339;
	// begin inline asm
	{  cvt.rn.f16.f32 %rs506, %f1331;}

	// end inline asm
	mul.f32 	%f1332, %f217, %f1340;
	// begin inline asm
	{  cvt.rn.f16.f32 %rs507, %f1332;}

	// end inline asm
	mul.f32 	%f1333, %f217, %f1341;
	// begin inline asm
	{  cvt.rn.f16.f32 %rs508, %f1333;}

	// end inline asm
	ld.local.v4.f32 	{%f1342, %f1343, %f1344, %f1345}, [%rd38];
	mul.f32 	%f1334, %f217, %f1342;
	// begin inline asm
	{  cvt.rn.f16.f32 %rs509, %f1334;}

	// end inline asm
	mul.f32 	%f1335, %f217, %f1343;
	// begin inline asm
	{  cvt.rn.f16.f32 %rs510, %f1335;}

	// end inline asm
	mul.f32 	%f1336, %f217, %f1344;
	// begin inline asm
	{  cvt.rn.f16.f32 %rs511, %f1336;}

	// end inline asm
	mul.f32 	%f1337, %f217, %f1345;
	// begin inline asm
	{  cvt.rn.f16.f32 %rs512, %f1337;}

	// end inline asm
	mov.b32 	%r345, {%rs511, %rs512};
	mov.b32 	%r346, {%rs509, %rs510};
	mov.b32 	%r347, {%rs507, %rs508};
	mov.b32 	%r348, {%rs505, %rs506};
	st.local.v4.b32 	[%rd39], {%r348, %r347, %r346, %r345};
	add.s32 	%r414, %r414, 8;
	add.s64 	%rd39, %rd39, 16;
	add.s64 	%rd38, %rd38, 32;
	setp.ne.s32 	%p83, %r414, 64;
	@%p83 bra 	$L__BB0_14;
	shl.b32 	%r349, %r11, 6;
	add.s32 	%r350, %r349, %r2;
	cvta.to.global.u64 	%rd35, %rd15;
	mul.wide.s32 	%rd36, %r350, 2;
	add.s64 	%rd37, %rd35, %rd36;
	ld.local.v4.u32 	{%r351, %r352, %r353, %r354}, [%rd2];
	st.global.v4.u32 	[%rd37], {%r351, %r352, %r353, %r354};
	ld.local.v4.u32 	{%r355, %r356, %r357, %r358}, [%rd2+16];
	st.global.v4.u32 	[%rd37+16], {%r355, %r356, %r357, %r358};
	ld.local.v4.u32 	{%r359, %r360, %r361, %r362}, [%rd2+32];
	st.global.v4.u32 	[%rd37+32], {%r359, %r360, %r361, %r362};
	ld.local.v4.u32 	{%r363, %r364, %r365, %r366}, [%rd2+48];
	st.global.v4.u32 	[%rd37+48], {%r363, %r364, %r365, %r366};
	ld.local.v4.u32 	{%r367, %r368, %r369, %r370}, [%rd2+64];
	st.global.v4.u32 	[%rd37+64], {%r367, %r368, %r369, %r370};
	ld.local.v4.u32 	{%r371, %r372, %r373, %r374}, [%rd2+80];
	st.global.v4.u32 	[%rd37+80], {%r371, %r372, %r373, %r374};
	ld.local.v4.u32 	{%r375, %r376, %r377, %r378}, [%rd2+96];
	st.global.v4.u32 	[%rd37+96], {%r375, %r376, %r377, %r378};
	ld.local.v4.u32 	{%r379, %r380, %r381, %r382}, [%rd2+112];
	st.global.v4.u32 	[%rd37+112], {%r379, %r380, %r381, %r382};
$L__BB0_16:
	ret;
$L__BB0_17:
	setp.lt.s32 	%p8, %r1, %r4;
	bar.sync 	0;
	setp.gt.s32 	%p9, %r19, 0;
	and.pred  	%p10, %p8, %p9;
	@%p10 bra 	$L__BB0_18;
	bra.uni 	$L__BB0_24;
$L__BB0_18:
	and.b32  	%r23, %r16, 3;
	setp.lt.s32 	%p11, %r384, 4;
	mov.b32 	%r388, 0;
	@%p11 bra 	$L__BB0_21;
	and.b32  	%r388, %r16, 124;
	ld.shared.u16 	%rs1, [%r5];
	ld.shared.u16 	%rs2, [%r5+2];
	ld.shared.u16 	%rs3, [%r5+4];
	ld.shared.u16 	%rs4, [%r5+6];
	ld.shared.u16 	%rs5, [%r5+8];
	ld.shared.u16 	%rs6, [%r5+10];
	ld.shared.u16 	%rs7, [%r5+12];
	ld.shared.u16 	%rs8, [%r5+14];
	ld.shared.u16 	%rs9, [%r5+16];
	ld.shared.u16 	%rs10, [%r5+18];
	ld.shared.u16 	%rs11, [%r5+20];
	ld.shared.u16 	%rs12, [%r5+22];
	ld.shared.u16 	%rs13, [%r5+24];
	ld.shared.u16 	%rs14, [%r5+26];
	ld.shared.u16 	%rs15, [%r5+28];
	ld.shared.u16 	%rs16, [%r5+30];
	ld.shared.u16 	%rs17, [%r5+32];
	ld.shared.u16 	%rs18, [%r5+34];
	ld.shared.u16 	%rs19, [%r5+36];
	ld.shared.u16 	%rs20, [%r5+38];
	ld.shared.u16 	%rs21, [%r5+40];
	ld.shared.u16 	%rs22, [%r5+42];
	ld.shared.u16 	%rs23, [%r5+44];
	ld.shared.u16 	%rs24, [%r5+46];
	ld.shared.u16 	%rs25, [%r5+48];
	ld.shared.u16 	%rs26, [%r5+50];
	ld.shared.u16 	%rs27, [%r5+52];
	ld.shared.u16 	%rs28, [%r5+54];
	ld.shared.u16 	%rs29, [%r5+56];
	ld.shared.u16 	%rs30, [%r5+58];
	ld.shared.u16 	%rs31, [%r5+60];
	ld.shared.u16 	%rs32, [%r5+62];
	ld.shared.u16 	%rs33, [%r5+64];
	ld.shared.u16 	%rs34, [%r5+66];
	ld.shared.u16 	%rs35, [%r5+68];
	ld.shared.u16 	%rs36, [%r5+70];
	ld.shared.u16 	%rs37, [%r5+72];
	ld.shared.u16 	%rs38, [%r5+74];
	ld.shared.u16 	%rs39, [%r5+76];
	ld.shared.u16 	%rs40, [%r5+78];
	ld.shared.u16 	%rs41, [%r5+80];
	ld.shared.u16 	%rs42, [%r5+82];
	ld.shared.u16 	%rs43, [%r5+84];
	ld.shared.u16 	%rs44, [%r5+86];
	ld.shared.u16 	%rs45, [%r5+88];
	ld.shared.u16 	%rs46, [%r5+90];
	ld.shared.u16 	%rs47, [%r5+92];
	ld.shared.u16 	%rs48, [%r5+94];
	ld.shared.u16 	%rs49, [%r5+96];
	ld.shared.u16 	%rs50, [%r5+98];
	ld.shared.u16 	%rs51, [%r5+100];
	ld.shared.u16 	%rs52, [%r5+102];
	ld.shared.u16 	%rs53, [%r5+104];
	ld.shared.u16 	%rs54, [%r5+106];
	ld.shared.u16 	%rs55, [%r5+108];
	ld.shared.u16 	%rs56, [%r5+110];
	ld.shared.u16 	%rs57, [%r5+112];
	ld.shared.u16 	%rs58, [%r5+114];
	ld.shared.u16 	%rs59, [%r5+116];
	ld.shared.u16 	%rs60, [%r5+118];
	ld.shared.u16 	%rs61, [%r5+120];
	ld.shared.u16 	%rs62, [%r5+122];
	ld.shared.u16 	%rs63, [%r5+124];
	ld.shared.u16 	%rs64, [%r5+126];
	// begin inline asm
	{  cvt.f32.f16 %f222, %rs1;}

	// end inline asm
	// begin inline asm
	{  cvt.f32.f16 %f223, %rs2;}

	// end inline asm
	// begin inline asm
	{  cvt.f32.f16 %f224, %rs3;}

	// end inline asm
	// begin inline asm
	{  cvt.f32.f16 %f225, %rs4;}

	// end inline asm
	// begin inline asm
	{  cvt.f32.f16 %f226, %rs5;}

	// end inline asm
	// begin inline asm
	{  cvt.f32.f16 %f227, %rs6;}

	// end inline asm
	// begin inline asm
	{  cvt.f32.f16 %f228, %rs7;}

	// end inline asm
	// begin inline asm
	{  cvt.f32.f16 %f229, %rs8;}

	// end inline asm
	// begin inline asm
	{  cvt.f32.f16 %f230, %rs9;}

	// end inline asm
	// begin inline asm
	{  cvt.f32.f16 %f231, %rs10;}

	// end inline asm
	// begin inline asm
	{  cvt.f32.f16 %f232, %rs11;}

	// end inline asm
	// begin inline asm
	{  cvt.f32.f16 %f233, %rs12;}

	// end inline asm
	// begin inline asm
	{  cvt.f32.f16 %f234, %rs13;}

	// end inline asm
	// begin inline asm
	{  cvt.f32.f16 %f235, %rs14;}

	// end inline asm
	// begin inline asm
	{  cvt.f32.f16 %f236, %rs15;}

	// end inline asm
	// begin inline asm
	{  cvt.f32.f16 %f237, %rs16;}

	// end inline asm
	// begin inline asm
	{  cvt.f32.f16 %f238, %rs17;}

	// end inline asm
	// begin inline asm
	{  cvt.f32.f16 %f239, %rs18;}

	// end inline asm
	// begin inline asm
	{  cvt.f32.f16 %f240, %rs19;}

	// end inline asm
	// begin inline asm
	{  cvt.f32.f16 %f241, %rs20;}

	// end inline asm
	// begin inline asm
	{  cvt.f32.f16 %f242, %rs21;}

	// end inline asm
	// begin inline asm
	{  cvt.f32.f16 %f243, %rs22;}

	// end inline asm
	// begin inline asm
	{  cvt.f32.f16 %f244, %rs23;}

	// end inline asm
	// begin inline asm
	{  cvt.f32.f16 %f245, %rs24;}

	// end inline asm
	// begin inline asm
	{  cvt.f32.f16 %f246, %rs25;}

	// end inline asm
	// begin inline asm
	{  cvt.f32.f16 %f247, %rs26;}

	// end inline asm
	// begin inline asm
	{  cvt.f32.f16 %f248, %rs27;}

	// end inline asm
	// begin inline asm
	{  cvt.f32.f16 %f249, %rs28;}

	// end inline asm
	// begin inline asm
	{  cvt.f32.f16 %f250, %rs29;}

	// end inline asm
	// begin inline asm
	{  cvt.f32.f16 %f251, %rs30;}

	// end inline asm
	// begin inline asm
	{  cvt.f32.f16 %f252, %rs31;}

	// end inline asm
	// begin inline asm
	{  cvt.f32.f16 %f253, %rs32;}

	// end inline asm
	// begin inline asm
	{  cvt.f32.f16 %f254, %rs33;}

	// end inline asm
	// begin inline asm
	{  cvt.f32.f16 %f255, %rs34;}

	// end inline asm
	// begin inline asm
	{  cvt.f32.f16 %f256, %rs35;}

	// end inline asm
	// begin inline asm
	{  cvt.f32.f16 %f257, %rs36;}

	// end inline asm
	// begin inline asm
	{  cvt.f32.f16 %f258, %rs37;}

	// end inline asm
	// begin inline asm
	{  cvt.f32.f16 %f259, %rs38;}

	// end inline asm
	// begin inline asm
	{  cvt.f32.f16 %f260, %rs39;}

	// end inline asm
	// begin inline asm
	{  cvt.f32.f16 %f261, %rs40;}

	// end inline asm
	// begin inline asm
	{  cvt.f32.f16 %f262, %rs41;}

	// end inline asm
	// begin inline asm
	{  cvt.f32.f16 %f263, %rs42;}

	// end inline asm
	// begin inline asm
	{  cvt.f32.f16 %f264, %rs43;}

	// end inline asm
	// begin inline asm
	{  cvt.f32.f16 %f265, %rs44;}

	// end inline asm
	// begin inline asm
	{  cvt.f32.f16 %f266, %rs45;}

	// end inline asm
	// begin inline asm
	{  cvt.f32.f16 %f267, %rs46;}

	// end inline asm
	// begin inline asm
	{  cvt.f32.f16 %f268, %rs47;}

	// end inline asm
	// begin inline asm
	{  cvt.f32.f16 %f269, %rs48;}

	// end inline asm
	// begin inline asm
	{  cvt.f32.f16 %f270, %rs49;}

	// end inline asm
	// begin inline asm
	{  cvt.f32.f16 %f271, %rs50;}

	// end inline asm
	// begin inline asm
	{  cvt.f32.f16 %f272, %rs51;}

	// end inline asm
	// begin inline asm
	{  cvt.f32.f16 %f273, %rs52;}

	// end inline asm
	// begin inline asm
	{  cvt.f32.f16 %f274, %rs53;}

	// end inline asm
	// begin inline asm
	{  cvt.f32.f16 %f275, %rs54;}

	// end inline asm
	// begin inline asm
	{  cvt.f32.f16 %f276, %rs55;}

	// end inline asm
	// begin inline asm
	{  cvt.f32.f16 %f277, %rs56;}

	// end inline asm
	// begin inline asm
	{  cvt.f32.f16 %f278, %rs57;}

	// end inline asm
	// begin inline asm
	{  cvt.f32.f16 %f279, %rs58;}

	// end inline asm
	// begin inline asm
	{  cvt.f32.f16 %f280, %rs59;}

	// end inline asm
	// begin inline asm
	{  cvt.f32.f16 %f281, %rs60;}

	// end inline asm
	// begin inline asm
	{  cvt.f32.f16 %f282, %rs61;}

	// end inline asm
	// begin inline asm
	{  cvt.f32.f16 %f283, %rs62;}

	// end inline asm
	// begin inline asm
	{  cvt.f32.f16 %f284, %rs63;}

	// end inline asm
	// begin inline asm
	{  cvt.f32.f16 %f285, %rs64;}

	// end inline asm
	mov.b32 	%r387, 0;
$L__BB0_20:
	.pragma "nounroll";
	shl.b32 	%r188, %r387, 7;
	add.s32 	%r190, %r146, %r188;
	ld.shared.u16 	%rs65, [%r190];
	// begin inline asm
	{  cvt.f32.f16 %f286, %rs65;}

	// end inline asm
	fma.rn.f32 	%f542, %f222, %f286, 0f00000000;
	ld.shared.u16 	%rs66, [%r190+2];
	// begin inline asm
	{  cvt.f32.f16 %f287, %rs66;}

	// end inline asm
	fma.rn.f32 	%f543, %f223, %f287, %f542;
	ld.shared.u16 	%rs67, [%r190+4];
	// begin inline asm
	{  cvt.f32.f16 %f288, %rs67;}

	// end inline asm
	fma.rn.f32 	%f544, %f224, %f288, %f543;
	ld.shared.u16 	%rs68, [%r190+6];
	// begin inline asm
	{  cvt.f32.f16 %f289, %rs68;}

	// end inline asm
	fma.rn.f32 	%f545, %f225, %f289, %f544;
	ld.shared.u16 	%rs69, [%r190+8];
	// begin inline asm
	{  cvt.f32.f16 %f290, %rs69;}

	// end inline asm
	fma.rn.f32 	%f546, %f226, %f290, %f545;
	ld.shared.u16 	%rs70, [%r190+10];
	// begin inline asm
	{  cvt.f32.f16 %f291, %rs70;}

	// end inline asm
	fma.rn.f32 	%f547, %f227, %f291, %f546;
	ld.shared.u16 	%rs71, [%r190+12];
	// begin inline asm
	{  cvt.f32.f16 %f292, %rs71;}

	// end inline asm
	fma.rn.f32 	%f548, %f228, %f292, %f547;
	ld.shared.u16 	%rs72, [%r190+14];
	// begin inline asm
	{  cvt.f32.f16 %f293, %rs72;}

	// end inline asm
	fma.rn.f32 	%f549, %f229, %f293, %f548;
	ld.shared.u16 	%rs73, [%r190+16];
	// begin inline asm
	{  cvt.f32.f16 %f294, %rs73;}

	// end inline asm
	fma.rn.f32 	%f550, %f230, %f294, %f549;
	ld.shared.u16 	%rs74, [%r190+18];
	// begin inline asm
	{  cvt.f32.f16 %f295, %rs74;}

	// end inline asm
	fma.rn.f32 	%f551, %f231, %f295, %f550;
	ld.shared.u16 	%rs75, [%r190+20];
	// begin inline asm
	{  cvt.f32.f16 %f296, %rs75;}

	// end inline asm
	fma.rn.f32 	%f552, %f232, %f296, %f551;
	ld.shared.u16 	%rs76, [%r190+22];
	// begin inline asm
	{  cvt.f32.f16 %f297, %rs76;}

	// end inline asm
	fma.rn.f32 	%f553, %f233, %f297, %f552;
	ld.shared.u16 	%rs77, [%r190+24];
	// begin inline asm
	{  cvt.f32.f16 %f298, %rs77;}

	// end inline asm
	fma.rn.f32 	%f554, %f234, %f298, %f553;
	ld.shared.u16 	%rs78, [%r190+26];
	// begin inline asm
	{  cvt.f32.f16 %f299, %rs78;}

	// end inline asm
	fma.rn.f32 	%f555, %f235, %f299, %f554;
	ld.shared.u16 	%rs79, [%r190+28];
	// begin inline asm
	{  cvt.f32.f16 %f300, %rs79;}

	// end inline asm
	fma.rn.f32 	%f556, %f236, %f300, %f555;
	ld.shared.u16 	%rs80, [%r190+30];
	// begin inline asm
	{  cvt.f32.f16 %f301, %rs80;}

	// end inline asm
	fma.rn.f32 	%f557, %f237, %f301, %f556;
	ld.shared.u16 	%rs81, [%r190+32];
	// begin inline asm
	{  cvt.f32.f16 %f302, %rs81;}

	// end inline asm
	fma.rn.f32 	%f558, %f238, %f302, %f557;
	ld.shared.u16 	%rs82, [%r190+34];
	// begin inline asm
	{  cvt.f32.f16 %f303, %rs82;}

	// end inline asm
	fma.rn.f32 	%f559, %f239, %f303, %f558;
	ld.shared.u16 	%rs83, [%r190+36];
	// begin inline asm
	{  cvt.f32.f16 %f304, %rs83;}

	// end inline asm
	fma.rn.f32 	%f560, %f240, %f304, %f559;
	ld.shared.u16 	%rs84, [%r190+38];
	// begin inline asm
	{  cvt.f32.f16 %f305, %rs84;}

	// end inline asm
	fma.rn.f32 	%f561, %f241, %f305, %f560;
	ld.shared.u16 	%rs85, [%r190+40];
	// begin inline asm
	{  cvt.f32.f16 %f306, %rs85;}

	// end inline asm
	fma.rn.f32 	%f562, %f242, %f306, %f561;
	ld.shared.u16 	%rs86, [%r190+42];
	// begin inline asm
	{  cvt.f32.f16 %f307, %rs86;}

	// end inline asm
	fma.rn.f32 	%f563, %f243, %f307, %f562;
	ld.shared.u16 	%rs87, [%r190+44];
	// begin inline asm
	{  cvt.f32.f16 %f308, %rs87;}

	// end inline asm
	fma.rn.f32 	%f564, %f244, %f308, %f563;
	ld.shared.u16 	%rs88, [%r190+46];
	// begin inline asm
	{  cvt.f32.f16 %f309, %rs88;}

	// end inline asm
	fma.rn.f32 	%f565, %f245, %f309, %f564;
	ld.shared.u16 	%rs89, [%r190+48];
	// begin inline asm
	{  cvt.f32.f16 %f310, %rs89;}

	// end inline asm
	fma.rn.f32 	%f566, %f246, %f310, %f565;
	ld.shared.u16 	%rs90, [%r190+50];
	// begin inline asm
	{  cvt.f32.f16 %f311, %rs90;}

	// end inline asm
	fma.rn.f32 	%f567, %f247, %f311, %f566;
	ld.shared.u16 	%rs91, [%r190+52];
	// begin inline asm
	{  cvt.f32.f16 %f312, %rs91;}

	// end inline asm
	fma.rn.f32 	%f568, %f248, %f312, %f567;
	ld.shared.u16 	%rs92, [%r190+54];
	// begin inline asm
	{  cvt.f32.f16 %f313, %rs92;}

	// end inline asm
	fma.rn.f32 	%f569, %f249, %f313, %f568;
	ld.shared.u16 	%rs93, [%r190+56];
	// begin inline asm
	{  cvt.f32.f16 %f314, %rs93;}

	// end inline asm
	fma.rn.f32 	%f570, %f250, %f314, %f569;
	ld.shared.u16 	%rs94, [%r190+58];
	// begin inline asm
	{  cvt.f32.f16 %f315, %rs94;}

	// end inline asm
	fma.rn.f32 	%f571, %f251, %f315, %f570;
	ld.shared.u16 	%rs95, [%r190+60];
	// begin inline asm
	{  cvt.f32.f16 %f316, %rs95;}

	// end inline asm
	fma.rn.f32 	%f572, %f252, %f316, %f571;
	ld.shared.u16 	%rs96, [%r190+62];
	// begin inline asm
	{  cvt.f32.f16 %f317, %rs96;}

	// end inline asm
	fma.rn.f32 	%f573, %f253, %f317, %f572;
	ld.shared.u16 	%rs97, [%r190+64];
	// begin inline asm
	{  cvt.f32.f16 %f318, %rs97;}

	// end inline asm
	fma.rn.f32 	%f574, %f254, %f318, %f573;
	ld.shared.u16 	%rs98, [%r190+66];
	// begin inline asm
	{  cvt.f32.f16 %f319, %rs98;}

	// end inline asm
	fma.rn.f32 	%f575, %f255, %f319, %f574;
	ld.shared.u16 	%rs99, [%r190+68];
	// begin inline asm
	{  cvt.f32.f16 %f320, %rs99;}

	// end inline asm
	fma.rn.f32 	%f576, %f256, %f320, %f575;
	ld.shared.u16 	%rs100, [%r190+70];
	// begin inline asm
	{  cvt.f32.f16 %f321, %rs100;}

	// end inline asm
	fma.rn.f32 	%f577, %f257, %f321, %f576;
	ld.shared.u16 	%rs101, [%r190+72];
	// begin inline asm
	{  cvt.f32.f16 %f322, %rs101;}

	// end inline asm
	fma.rn.f32 	%f578, %f258, %f322, %f577;
	ld.shared.u16 	%rs102, [%r190+74];
	// begin inline asm
	{  cvt.f32.f16 %f323, %rs102;}

	// end inline asm
	fma.rn.f32 	%f579, %f259, %f323, %f578;
	ld.shared.u16 	%rs103, [%r190+76];
	// begin inline asm
	{  cvt.f32.f16 %f324, %rs103;}

	// end inline asm
	fma.rn.f32 	%f580, %f260, %f324, %f579;
	ld.shared.u16 	%rs104, [%r190+78];
	// begin inline asm
	{  cvt.f32.f16 %f325, %rs104;}

	// end inline asm
	fma.rn.f32 	%f581, %f261, %f325, %f580;
	ld.shared.u16 	%rs105, [%r190+80];
	// begin inline asm
	{  cvt.f32.f16 %f326, %rs105;}

	// end inline asm
	fma.rn.f32 	%f582, %f262, %f326, %f581;
	ld.shared.u16 	%rs106, [%r190+82];
	// begin inline asm
	{  cvt.f32.f16 %f327, %rs106;}

	// end inline asm
	fma.rn.f32 	%f583, %f263, %f327, %f582;
	ld.shared.u16 	%rs107, [%r190+84];
	// begin inline asm
	{  cvt.f32.f16 %f328, %rs107;}

	// end inline asm
	fma.rn.f32 	%f584, %f264, %f328, %f583;
	ld.shared.u16 	%rs108, [%r190+86];
	// begin inline asm
	{  cvt.f32.f16 %f329, %rs108;}

	// end inline asm
	fma.rn.f32 	%f585, %f265, %f329, %f584;
	ld.shared.u16 	%rs109, [%r190+88];
	// begin inline asm
	{  cvt.f32.f16 %f330, %rs109;}

	// end inline asm
	fma.rn.f32 	%f586, %f266, %f330, %f585;
	ld.shared.u16 	%rs110, [%r190+90];
	// begin inline asm
	{  cvt.f32.f16 %f331, %rs110;}

	// end inline asm
	fma.rn.f32 	%f587, %f267, %f331, %f586;
	ld.shared.u16 	%rs111, [%r190+92];
	// begin inline asm
	{  cvt.f32.f16 %f332, %rs111;}

	// end inline asm
	fma.rn.f32 	%f588, %f268, %f332, %f587;
	ld.shared.u16 	%rs112, [%r190+94];
	// begin inline asm
	{  cvt.f32.f16 %f333, %rs112;}

	// end inline asm
	fma.rn.f32 	%f589, %f269, %f333, %f588;
	ld.shared.u16 	%rs113, [%r190+96];
	// begin inline asm
	{  cvt.f32.f16 %f334, %rs113;}

	// end inline asm
	fma.rn.f32 	%f590, %f270, %f334, %f589;
	ld.shared.u16 	%rs114, [%r190+98];
	// begin inline asm
	{  cvt.f32.f16 %f335, %rs114;}

	// end inline asm
	fma.rn.f32 	%f591, %f271, %f335, %f590;
	ld.shared.u16 	%rs115, [%r190+100];
	// begin inline asm
	{  cvt.f32.f16 %f336, %rs115;}

	// end inline asm
	fma.rn.f32 	%f592, %f272, %f336, %f591;
	ld.shared.u16 	%rs116, [%r190+102];
	// begin inline asm
	{  cvt.f32.f16 %f337, %rs116;}

	// end inline asm
	fma.rn.f32 	%f593, %f273, %f337, %f592;
	ld.shared.u16 	%rs117, [%r190+104];
	// begin inline asm
	{  cvt.f32.f16 %f338, %rs117;}

	// end inline asm
	fma.rn.f32 	%f594, %f274, %f338, %f593;
	ld.shared.u16 	%rs118, [%r190+106];
	// begin inline asm
	{  cvt.f32.f16 %f339, %rs118;}

	// end inline asm
	fma.rn.f32 	%f595, %f275, %f339, %f594;
	ld.shared.u16 	%rs119, [%r190+108];
	// begin inline asm
	{  cvt.f32.f16 %f340, %rs119;}

	// end inline asm
	fma.rn.f32 	%f596, %f276, %f340, %f595;
	ld.shared.u16 	%rs120, [%r190+110];
	// begin inline asm
	{  cvt.f32.f16 %f341, %rs120;}

	// end inline asm
	fma.rn.f32 	%f597, %f277, %f341, %f596;
	ld.shared.u16 	%rs121, [%r190+112];
	// begin inline asm
	{  cvt.f32.f16 %f342, %rs121;}

	// end inline asm
	fma.rn.f32 	%f598, %f278, %f342, %f597;
	ld.shared.u16 	%rs122, [%r190+114];
	// begin inline asm
	{  cvt.f32.f16 %f343, %rs122;}

	// end inline asm
	fma.rn.f32 	%f599, %f279, %f343, %f598;
	ld.shared.u16 	%rs123, [%r190+116];
	// begin inline asm
	{  cvt.f32.f16 %f344, %rs123;}

	// end inline asm
	fma.rn.f32 	%f600, %f280, %f344, %f599;
	ld.shared.u16 	%rs124, [%r190+118];
	// begin inline asm
	{  cvt.f32.f16 %f345, %rs124;}

	// end inline asm
	fma.rn.f32 	%f601, %f281, %f345, %f600;
	ld.shared.u16 	%rs125, [%r190+120];
	// begin inline asm
	{  cvt.f32.f16 %f346, %rs125;}

	// end inline asm
	fma.rn.f32 	%f602, %f282, %f346, %f601;
	ld.shared.u16 	%rs126, [%r190+122];
	// begin inline asm
	{  cvt.f32.f16 %f347, %rs126;}

	// end inline asm
	fma.rn.f32 	%f603, %f283, %f347, %f602;
	ld.shared.u16 	%rs127, [%r190+124];
	// begin inline asm
	{  cvt.f32.f16 %f348, %rs127;}

	// end inline asm
	fma.rn.f32 	%f604, %f284, %f348, %f603;
	ld.shared.u16 	%rs128, [%r190+126];
	// begin inline asm
	{  cvt.f32.f16 %f349, %rs128;}

	// end inline asm
	fma.rn.f32 	%f605, %f285, %f349, %f604;
	mul.f32 	%f606, %f218, %f605;
	add.s32 	%r191, %r18, %r387;
	setp.gt.u32 	%p12, %r191, %r11;
	selp.f32 	%f607, 0fFF7FFFFF, %f606, %p12;
	shl.b32 	%r192, %r387, 2;
	add.s32 	%r193, %r12, %r192;
	st.shared.f32 	[%r193], %f607;
	ld.shared.u16 	%rs129, [%r190+128];
	// begin inline asm
	{  cvt.f32.f16 %f350, %rs129;}

	// end inline asm
	fma.rn.f32 	%f608, %f222, %f350, 0f00000000;
	ld.shared.u16 	%rs130, [%r190+130];
	// begin inline asm
	{  cvt.f32.f16 %f351, %rs130;}

	// end inline asm
	fma.rn.f32 	%f609, %f223, %f351, %f608;
	ld.shared.u16 	%rs131, [%r190+132];
	// begin inline asm
	{  cvt.f32.f16 %f352, %rs131;}

	// end inline asm
	fma.rn.f32 	%f610, %f224, %f352, %f609;
	ld.shared.u16 	%rs132, [%r190+134];
	// begin inline asm
	{  cvt.f32.f16 %f353, %rs132;}

	// end inline asm
	fma.rn.f32 	%f611, %f225, %f353, %f610;
	ld.shared.u16 	%rs133, [%r190+136];
	// begin inline asm
	{  cvt.f32.f16 %f354, %rs133;}

	// end inline asm
	fma.rn.f32 	%f612, %f226, %f354, %f611;
	ld.shared.u16 	%rs134, [%r190+138];
	// begin inline asm
	{  cvt.f32.f16 %f355, %rs134;}

	// end inline asm
	fma.rn.f32 	%f613, %f227, %f355, %f612;
	ld.shared.u16 	%rs135, [%r190+140];
	// begin inline asm
	{  cvt.f32.f16 %f356, %rs135;}

	// end inline asm
	fma.rn.f32 	%f614, %f228, %f356, %f613;
	ld.shared.u16 	%rs136, [%r190+142];
	// begin inline asm
	{  cvt.f32.f16 %f357, %rs136;}

	// end inline asm
	fma.rn.f32 	%f615, %f229, %f357, %f614;
	ld.shared.u16 	%rs137, [%r190+144];
	// begin inline asm
	{  cvt.f32.f16 %f358, %rs137;}

	// end inline asm
	fma.rn.f32 	%f616, %f230, %f358, %f615;
	ld.shared.u16 	%rs138, [%r190+146];
	// begin inline asm
	{  cvt.f32.f16 %f359, %rs138;}

	// end inline asm
	fma.rn.f32 	%f617, %f231, %f359, %f616;
	ld.shared.u16 	%rs139, [%r190+148];
	// begin inline asm
	{  cvt.f32.f16 %f360, %rs139;}

	// end inline asm
	fma.rn.f32 	%f618, %f232, %f360, %f617;
	ld.shared.u16 	%rs140, [%r190+150];
	// begin inline asm
	{  cvt.f32.f16 %f361, %rs140;}

	// end inline asm
	fma.rn.f32 	%f619, %f233, %f361, %f618;
	ld.shared.u16 	%rs141, [%r190+152];
	// begin inline asm
	{  cvt.f32.f16 %f362, %rs141;}

	// end inline asm
	fma.rn.f32 	%f620, %f234, %f362, %f619;
	ld.shared.u16 	%rs142, [%r190+154];
	// begin inline asm
	{  cvt.f32.f16 %f363, %rs142;}

	// end inline asm
	fma.rn.f32 	%f621, %f235, %f363, %f620;
	ld.shared.u16 	%rs143, [%r190+156];
	// begin inline asm
	{  cvt.f32.f16 %f364, %rs143;}

	// end inline asm
	fma.rn.f32 	%f622, %f236, %f364, %f621;
	ld.shared.u16 	%rs144, [%r190+158];
	// begin inline asm
	{  cvt.f32.f16 %f365, %rs144;}

	// end inline asm
	fma.rn.f32 	%f623, %f237, %f365, %f622;
	ld.shared.u16 	%rs145, [%r190+160];
	// begin inline asm
	{  cvt.f32.f16 %f366, %rs145;}

	// end inline asm
	fma.rn.f32 	%f624, %f238, %f366, %f623;
	ld.shared.u16 	%rs146, [%r190+162];
	// begin inline asm
	{  cvt.f32.f16 %f367, %rs146;}

	// end inline asm
	fma.rn.f32 	%f625, %f239, %f367, %f624;
	ld.shared.u16 	%rs147, [%r190+164];
	// begin inline asm
	{  cvt.f32.f16 %f368, %rs147;}

	// end inline asm
	fma.rn.f32 	%f626, %f240, %f368, %f625;
	ld.shared.u16 	%rs148, [%r190+166];
	// begin inline asm
	{  cvt.f32.f16 %f369, %rs148;}

	// end inline asm
	fma.rn.f32 	%f627, %f241, %f369, %f626;
	ld.shared.u16 	%rs149, [%r190+168];
	// begin inline asm
	{  cvt.f32.f16 %f370, %rs149;}

	// end inline asm
	fma.rn.f32 	%f628, %f242, %f370, %f627;
	ld.shared.u16 	%rs150, [%r190+170];
	// begin inline asm
	{  cvt.f32.f16 %f371, %rs150;}

	// end inline asm
	fma.rn.f32 	%f629, %f243, %f371, %f628;
	ld.shared.u16 	%rs151, [%r190+172];
	// begin inline asm
	{  cvt.f32.f16 %f372, %rs151;}

	// end inline asm
	fma.rn.f32 	%f630, %f244, %f372, %f629;
	ld.shared.u16 	%rs152, [%r190+174];
	// begin inline asm
	{  cvt.f32.f16 %f373, %rs152;}

	// end inline asm
	fma.rn.f32 	%f631, %f245, %f373, %f630;
	ld.shared.u16 	%rs153, [%r190+176];
	// begin inline asm
	{  cvt.f32.f16 %f374, %rs153;}

	// end inline asm
	fma.rn.f32 	%f632, %f246, %f374, %f631;
	ld.shared.u16 	%rs154, [%r190+178];
	// begin inline asm
	{  cvt.f32.f16 %f375, %rs154;}

	// end inline asm
	fma.rn.f32 	%f633, %f247, %f375, %f632;
	ld.shared.u16 	%rs155, [%r190+180];
	// begin inline asm
	{  cvt.f32.f16 %f376, %rs155;}

	// end inline asm
	fma.rn.f32 	%f634, %f248, %f376, %f633;
	ld.shared.u16 	%rs156, [%r190+182];
	// begin inline asm
	{  cvt.f32.f16 %f377, %rs156;}

	// end inline asm
	fma.rn.f32 	%f635, %f249, %f377, %f634;
	ld.shared.u16 	%rs157, [%r190+184];
	// begin inline asm
	{  cvt.f32.f16 %f378, %rs157;}

	// end inline asm
	fma.rn.f32 	%f636, %f250, %f378, %f635;
	ld.shared.u16 	%rs158, [%r190+186];
	// begin inline asm
	{  cvt.f32.f16 %f379, %rs158;}

	// end inline asm
	fma.rn.f32 	%f637, %f251, %f379, %f636;
	ld.shared.u16 	%rs159, [%r190+188];
	// begin inline asm
	{  cvt.f32.f16 %f380, %rs159;}

	// end inline asm
	fma.rn.f32 	%f638, %f252, %f380, %f637;
	ld.shared.u16 	%rs160, [%r190+190];
	// begin inline asm
	{  cvt.f32.f16 %f381, %rs160;}

	// end inline asm
	fma.rn.f32 	%f639, %f253, %f381, %f638;
	ld.shared.u16 	%rs161, [%r190+192];
	// begin inline asm
	{  cvt.f32.f16 %f382, %rs161;}

	// end inline asm
	fma.rn.f32 	%f640, %f254, %f382, %f639;
	ld.shared.u16 	%rs162, [%r190+194];
	// begin inline asm
	{  cvt.f32.f16 %f383, %rs162;}

	// end inline asm
	fma.rn.f32 	%f641, %f255, %f383, %f640;
	ld.shared.u16 	%rs163, [%r190+196];
	// begin inline asm
	{  cvt.f32.f16 %f384, %rs163;}

	// end inline asm
	fma.rn.f32 	%f642, %f256, %f384, %f641;
	ld.shared.u16 	%rs164, [%r190+198];
	// begin inline asm
	{  cvt.f32.f16 %f385, %rs164;}

	// end inline asm
	fma.rn.f32 	%f643, %f257, %f385, %f642;
	ld.shared.u16 	%rs165, [%r190+200];
	// begin inline asm
	{  cvt.f32.f16 %f386, %rs165;}

	// end inline asm
	fma.rn.f32 	%f644, %f258, %f386, %f643;
	ld.shared.u16 	%rs166, [%r190+202];
	// begin inline asm
	{  cvt.f32.f16 %f387, %rs166;}

	// end inline asm
	fma.rn.f32 	%f645, %f259, %f387, %f644;
	ld.shared.u16 	%rs167, [%r190+204];
	// begin inline asm
	{  cvt.f32.f16 %f388, %rs167;}

	// end inline asm
	fma.rn.f32 	%f646, %f260, %f388, %f645;
	ld.shared.u16 	%rs168, [%r190+206];
	// begin inline asm
	{  cvt.f32.f16 %f389, %rs168;}

	// end inline asm
	fma.rn.f32 	%f647, %f261, %f389, %f646;
	ld.shared.u16 	%rs169, [%r190+208];
	// begin inline asm
	{  cvt.f32.f16 %f390, %rs169;}

	// end inline asm
	fma.rn.f32 	%f648, %f262, %f390, %f647;
	ld.shared.u16 	%rs170, [%r190+210];
	// begin inline asm
	{  cvt.f32.f16 %f391, %rs170;}

	// end inline asm
	fma.rn.f32 	%f649, %f263, %f391, %f648;
	ld.shared.u16 	%rs171, [%r190+212];
	// begin inline asm
	{  cvt.f32.f16 %f392, %rs171;}

	// end inline asm
	fma.rn.f32 	%f650, %f264, %f392, %f649;
	ld.shared.u16 	%rs172, [%r190+214];
	// begin inline asm
	{  cvt.f32.f16 %f393, %rs172;}

	// end inline asm
	fma.rn.f32 	%f651, %f265, %f393, %f650;
	ld.shared.u16 	%rs173, [%r190+216];
	// begin inline asm
	{  cvt.f32.f16 %f394, %rs173;}

	// end inline asm
	fma.rn.f32 	%f652, %f266, %f394, %f651;
	ld.shared.u16 	%rs174, [%r190+218];
	// begin inline asm
	{  cvt.f32.f16 %f395, %rs174;}

	// end inline asm
	fma.rn.f32 	%f653, %f267, %f395, %f652;
	ld.shared.u16 	%rs175, [%r190+220];
	// begin inline asm
	{  cvt.f32.f16 %f396, %rs175;}

	// end inline asm
	fma.rn.f32 	%f654, %f268, %f396, %f653;
	ld.shared.u16 	%rs176, [%r190+222];
	// begin inline asm
	{  cvt.f32.f16 %f397, %rs176;}

	// end inline asm
	fma.rn.f32 	%f655, %f269, %f397, %f654;
	ld.shared.u16 	%rs177, [%r190+224];
	// begin inline asm
	{  cvt.f32.f16 %f398, %rs177;}

	// end inline asm
	fma.rn.f32 	%f656, %f270, %f398, %f655;
	ld.shared.u16 	%rs178, [%r190+226];
	// begin inline asm
	{  cvt.f32.f16 %f399, %rs178;}

	// end inline asm
	fma.rn.f32 	%f657, %f271, %f399, %f656;
	ld.shared.u16 	%rs179, [%r190+228];
	// begin inline asm
	{  cvt.f32.f16 %f400, %rs179;}

	// end inline asm
	fma.rn.f32 	%f658, %f272, %f400, %f657;
	ld.shared.u16 	%rs180, [%r190+230];
	// begin inline asm
	{  cvt.f32.f16 %f401, %rs180;}

	// end inline asm
	fma.rn.f32 	%f659, %f273, %f401, %f658;
	ld.shared.u16 	%rs181, [%r190+232];
	// begin inline asm
	{  cvt.f32.f16 %f402, %rs181;}

	// end inline asm
	fma.rn.f32 	%f660, %f274, %f402, %f659;
	ld.shared.u16 	%rs182, [%r190+234];
	// begin inline asm
	{  cvt.f32.f16 %f403, %rs182;}

	// end inline asm
	fma.rn.f32 	%f661, %f275, %f403, %f660;
	ld.shared.u16 	%rs183, [%r190+236];
	// begin inline asm
	{  cvt.f32.f16 %f404, %rs183;}

	// end inline asm
	fma.rn.f32 	%f662, %f276, %f404, %f661;
	ld.shared.u16 	%rs184, [%r190+238];
	// begin inline asm
	{  cvt.f32.f16 %f405, %rs184;}

	// end inline asm
	fma.rn.f32 	%f663, %f277, %f405, %f662;
	ld.shared.u16 	%rs185, [%r190+240];
	// begin inline asm
	{  cvt.f32.f16 %f406, %rs185;}

	// end inline asm
	fma.rn.f32 	%f664, %f278, %f406, %f663;
	ld.shared.u16 	%rs186, [%r190+242];
	// begin inline asm
	{  cvt.f32.f16 %f407, %rs186;}

	// end inline asm
	fma.rn.f32 	%f665, %f279, %f407, %f664;
	ld.shared.u16 	%rs187, [%r190+244];
	// begin inline asm
	{  cvt.f32.f16 %f408, %rs187;}

	// end inline asm
	fma.rn.f32 	%f666, %f280, %f408, %f665;
	ld.shared.u16 	%rs188, [%r190+246];
	// begin inline asm
	{  cvt.f32.f16 %f409, %rs188;}

	// end inline asm
	fma.rn.f32 	%f667, %f281, %f409, %f666;
	ld.shared.u16 	%rs189, [%r190+248];
	// begin inline asm
	{  cvt.f32.f16 %f410, %rs189;}

	// end inline asm
	fma.rn.f32 	%f668, %f282, %f410, %f667;
	ld.shared.u16 	%rs190, [%r190+250];
	// begin inline asm
	{  cvt.f32.f16 %f411, %rs190;}

	// end inline asm
	fma.rn.f32 	%f669, %f283, %f411, %f668;
	ld.shared.u16 	%rs191, [%r190+252];
	// begin inline asm
	{  cvt.f32.f16 %f412, %rs191;}

	// end inline asm
	fma.rn.f32 	%f670, %f284, %f412, %f669;
	ld.shared.u16 	%rs192, [%r190+254];
	// begin inline asm
	{  cvt.f32.f16 %f413, %rs192;}

	// end inline asm
	fma.rn.f32 	%f671, %f285, %f413, %f670;
	mul.f32 	%f672, %f218, %f671;
	add.s32 	%r194, %r191, 1;
	setp.gt.u32 	%p13, %r194, %r11;
	selp.f32 	%f673, 0fFF7FFFFF, %f672, %p13;
	st.shared.f32 	[%r193+4], %f673;
	ld.shared.u16 	%rs193, [%r190+256];
	// begin inline asm
	{  cvt.f32.f16 %f414, %rs193;}

	// end inline asm
	fma.rn.f32 	%f674, %f222, %f414, 0f00000000;
	ld.shared.u16 	%rs194, [%r190+258];
	// begin inline asm
	{  cvt.f32.f16 %f415, %rs194;}

	// end inline asm
	fma.rn.f32 	%f675, %f223, %f415, %f674;
	ld.shared.u16 	%rs195, [%r190+260];
	// begin inline asm
	{  cvt.f32.f16 %f416, %rs195;}

	// end inline asm
	fma.rn.f32 	%f676, %f224, %f416, %f675;
	ld.shared.u16 	%rs196, [%r190+262];
	// begin inline asm
	{  cvt.f32.f16 %f417, %rs196;}

	// end inline asm
	fma.rn.f32 	%f677, %f225, %f417, %f676;
	ld.shared.u16 	%rs197, [%r190+264];
	// begin inline asm
	{  cvt.f32.f16 %f418, %rs197;}

	// end inline asm
	fma.rn.f32 	%f678, %f226, %f418, %f677;
	ld.shared.u16 	%rs198, [%r190+266];
	// begin inline asm
	{  cvt.f32.f16 %f419, %rs198;}

	// end inline asm
	fma.rn.f32 	%f679, %f227, %f419, %f678;
	ld.shared.u16 	%rs199, [%r190+268];
	// begin inline asm
	{  cvt.f32.f16 %f420, %rs199;}

	// end inline asm
	fma.rn.f32 	%f680, %f228, %f420, %f679;
	ld.shared.u16 	%rs200, [%r190+270];
	// begin inline asm
	{  cvt.f32.f16 %f421, %rs200;}

	// end inline asm
	fma.rn.f32 	%f681, %f229, %f421, %f680;
	ld.shared.u16 	%rs201, [%r190+272];
	// begin inline asm
	{  cvt.f32.f16 %f422, %rs201;}

	// end inline asm
	fma.rn.f32 	%f682, %f230, %f422, %f681;
	ld.shared.u16 	%rs202, [%r190+274];
	// begin inline asm
	{  cvt.f32.f16 %f423, %rs202;}

	// end inline asm
	fma.rn.f32 	%f683, %f231, %f423, %f682;
	ld.shared.u16 	%rs203, [%r190+276];
	// begin inline asm
	{  cvt.f32.f16 %f424, %rs203;}

	// end inline asm
	fma.rn.f32 	%f684, %f232, %f424, %f683;
	ld.shared.u16 	%rs204, [%r190+278];
	// begin inline asm
	{  cvt.f32.f16 %f425, %rs204;}

	// end inline asm
	fma.rn.f32 	%f685, %f233, %f425, %f684;
	ld.shared.u16 	%rs205, [%r190+280];
	// begin inline asm
	{  cvt.f32.f16 %f426, %rs205;}

	// end inline asm
	fma.rn.f32 	%f686, %f234, %f426, %f685;
	ld.shared.u16 	%rs206, [%r190+282];
	// begin inline asm
	{  cvt.f32.f16 %f427, %rs206;}

	// end inline asm
	fma.rn.f32 	%f687, %f235, %f427, %f686;
	ld.shared.u16 	%rs207, [%r190+284];
	// begin inline asm
	{  cvt.f32.f16 %f428, %rs207;}

	// end inline asm
	fma.rn.f32 	%f688, %f236, %f428, %f687;
	ld.shared.u16 	%rs208, [%r190+286];
	// begin inline asm
	{  cvt.f32.f16 %f429, %rs208;}

	// end inline asm
	fma.rn.f32 	%f689, %f237, %f429, %f688;
	ld.shared.u16 	%rs209, [%r190+288];
	// begin inline asm
	{  cvt.f32.f16 %f430, %rs209;}

	// end inline asm
	fma.rn.f32 	%f690, %f238, %f430, %f689;
	ld.shared.u16 	%rs210, [%r190+290];
	// begin inline asm
	{  cvt.f32.f16 %f431, %rs210;}

	// end inline asm
	fma.rn.f32 	%f691, %f239, %f431, %f690;
	ld.shared.u16 	%rs211, [%r190+292];
	// begin inline asm
	{  cvt.f32.f16 %f432, %rs211;}

	// end inline asm
	fma.rn.f32 	%f692, %f240, %f432, %f691;
	ld.shared.u16 	%rs212, [%r190+294];
	// begin inline asm
	{  cvt.f32.f16 %f433, %rs212;}

	// end inline asm
	fma.rn.f32 	%f693, %f241, %f433, %f692;
	ld.shared.u16 	%rs213, [%r190+296];
	// begin inline asm
	{  cvt.f32.f16 %f434, %rs213;}

	// end inline asm
	fma.rn.f32 	%f694, %f242, %f434, %f693;
	ld.shared.u16 	%rs214, [%r190+298];
	// begin inline asm
	{  cvt.f32.f16 %f435, %rs214;}

	// end inline asm
	fma.rn.f32 	%f695, %f243, %f435, %f694;
	ld.shared.u16 	%rs215, [%r190+300];
	// begin inline asm
	{  cvt.f32.f16 %f436, %rs215;}

	// end inline asm
	fma.rn.f32 	%f696, %f244, %f436, %f695;
	ld.shared.u16 	%rs216, [%r190+302];
	// begin inline asm
	{  cvt.f32.f16 %f437, %rs216;}

	// end inline asm
	fma.rn.f32 	%f697, %f245, %f437, %f696;
	ld.shared.u16 	%rs217, [%r190+304];
	// begin inline asm
	{  cvt.f32.f16 %f438, %rs217;}

	// end inline asm
	fma.rn.f32 	%f698, %f246, %f438, %f697;
	ld.shared.u16 	%rs218, [%r190+306];
	// begin inline asm
	{  cvt.f32.f16 %f439, %rs218;}

	// end inline asm
	fma.rn.f32 	%f699, %f247, %f439, %f698;
	ld.shared.u16 	%rs219, [%r190+308];
	// begin inline asm
	{  cvt.f32.f16 %f440, %rs219;}

	// end inline asm
	fma.rn.f32 	%f700, %f248, %f440, %f699;
	ld.shared.u16 	%rs220, [%r190+310];
	// begin inline asm
	{  cvt.f32.f16 %f441, %rs220;}

	// end inline asm
	fma.rn.f32 	%f701, %f249, %f441, %f700;
	ld.shared.u16 	%rs221, [%r190+312];
	// begin inline asm
	{  cvt.f32.f16 %f442, %rs221;}

	// end inline asm
	fma.rn.f32 	%f702, %f250, %f442, %f701;
	ld.shared.u16 	%rs222, [%r190+314];
	// begin inline asm
	{  cvt.f32.f16 %f443, %rs222;}

	// end inline asm
	fma.rn.f32 	%f703, %f251, %f443, %f702;
	ld.shared.u16 	%rs223, [%r190+316];
	// begin inline asm
	{  cvt.f32.f16 %f444, %rs223;}

	// end inline asm
	fma.rn.f32 	%f704, %f252, %f444, %f703;
	ld.shared.u16 	%rs224, [%r190+318];
	// begin inline asm
	{  cvt.f32.f16 %f445, %rs224;}

	// end inline asm
	fma.rn.f32 	%f705, %f253, %f445, %f704;
	ld.shared.u16 	%rs225, [%r190+320];
	// begin inline asm
	{  cvt.f32.f16 %f446, %rs225;}

	// end inline asm
	fma.rn.f32 	%f706, %f254, %f446, %f705;
	ld.shared.u16 	%rs226, [%r190+322];
	// begin inline asm
	{  cvt.f32.f16 %f447, %rs226;}

	// end inline asm
	fma.rn.f32 	%f707, %f255, %f447, %f706;
	ld.shared.u16 	%rs227, [%r190+324];
	// begin inline asm
	{  cvt.f32.f16 %f448, %rs227;}

	// end inline asm
	fma.rn.f32 	%f708, %f256, %f448, %f707;
	ld.shared.u16 	%rs228, [%r190+326];
	// begin inline asm
	{  cvt.f32.f16 %f449, %rs228;}

	// end inline asm
	fma.rn.f32 	%f709, %f257, %f449, %f708;
	ld.shared.u16 	%rs229, [%r190+328];
	// begin inline asm
	{  cvt.f32.f16 %f450, %rs229;}

	// end inline asm
	fma.rn.f32 	%f710, %f258, %f450, %f709;
	ld.shared.u16 	%rs230, [%r190+330];
	// begin inline asm
	{  cvt.f32.f16 %f451, %rs230;}

	// end inline asm
	fma.rn.f32 	%f711, %f259, %f451, %f710;
	ld.shared.u16 	%rs231, [%r190+332];
	// begin inline asm
	{  cvt.f32.f16 %f452, %rs231;}

	// end inline asm
	fma.rn.f32 	%f712, %f260, %f452, %f711;
	ld.shared.u16 	%rs232, [%r190+334];
	// begin inline asm
	{  cvt.f32.f16 %f453, %rs232;}

	// end inline asm
	fma.rn.f32 	%f713, %f261, %f453, %f712;
	ld.shared.u16 	%rs233, [%r190+336];
	// begin inline asm
	{  cvt.f32.f16 %f454, %rs233;}

	// end inline asm
	fma.rn.f32 	%f714, %f262, %f454, %f713;
	ld.shared.u16 	%rs234, [%r190+338];
	// begin inline asm
	{  cvt.f32.f16 %f455, %rs234;}

	// end inline asm
	fma.rn.f32 	%f715, %f263, %f455, %f714;
	ld.shared.u16 	%rs235, [%r190+340];
	// begin inline asm
	{  cvt.f32.f16 %f456, %rs235;}

	// end inline asm
	fma.rn.f32 	%f716, %f264, %f456, %f715;
	ld.shared.u16 	%rs236, [%r190+342];
	// begin inline asm
	{  cvt.f32.f16 %f457, %rs236;}

	// end inline asm
	fma.rn.f32 	%f717, %f265, %f457, %f716;
	ld.shared.u16 	%rs237, [%r190+344];
	// begin inline asm
	{  cvt.f32.f16 %f458, %rs237;}

	// end inline asm
	fma.rn.f32 	%f718, %f266, %f458, %f717;
	ld.shared.u16 	%rs238, [%r190+346];
	// begin inline asm
	{  cvt.f32.f16 %f459, %rs238;}

	// end inline asm
	fma.rn.f32 	%f719, %f267, %f459, %f718;
	ld.shared.u16 	%rs239, [%r190+348];
	// begin inline asm
	{  cvt.f32.f16 %f460, %rs239;}

	// end inline asm
	fma.rn.f32 	%f720, %f268, %f460, %f719;
	ld.shared.u16 	%rs240, [%r190+350];
	// begin inline asm
	{  cvt.f32.f16 %f461, %rs240;}

	// end inline asm
	fma.rn.f32 	%f721, %f269, %f461, %f720;
	ld.shared.u16 	%rs241, [%r190+352];
	// begin inline asm
	{  cvt.f32.f16 %f462, %rs241;}

	// end inline asm
	fma.rn.f32 	%f722, %f270, %f462, %f721;
	ld.shared.u16 	%rs242, [%r190+354];
	// begin inline asm
	{  cvt.f32.f16 %f463, %rs242;}

	// end inline asm
	fma.rn.f32 	%f723, %f271, %f463, %f722;
	ld.shared.u16 	%rs243, [%r190+356];
	// begin inline asm
	{  cvt.f32.f16 %f464, %rs243;}

	// end inline asm
	fma.rn.f32 	%f724, %f272, %f464, %f723;
	ld.shared.u16 	%rs244, [%r190+358];
	// begin inline asm
	{  cvt.f32.f16 %f465, %rs244;}

	// end inline asm
	fma.rn.f32 	%f725, %f273, %f465, %f724;
	ld.shared.u16 	%rs245, [%r190+360];
	// begin inline asm
	{  cvt.f32.f16 %f466, %rs245;}

	// end inline asm
	fma.rn.f32 	%f726, %f274, %f466, %f725;
	ld.shared.u16 	%rs246, [%r190+362];
	// begin inline asm
	{  cvt.f32.f16 %f467, %rs246;}

	// end inline asm
	fma.rn.f32 	%f727, %f275, %f467, %f726;
	ld.shared.u16 	%rs247, [%r190+364];
	// begin inline asm
	{  cvt.f32.f16 %f468, %rs247;}

	// end inline asm
	fma.rn.f32 	%f728, %f276, %f468, %f727;
	ld.shared.u16 	%rs248, [%r190+366];
	// begin inline asm
	{  cvt.f32.f16 %f469, %rs248;}

	// end inline asm
	fma.rn.f32 	%f729, %f277, %f469, %f728;
	ld.shared.u16 	%rs249, [%r190+368];
	// begin inline asm
	{  cvt.f32.f16 %f470, %rs249;}

	// end inline asm
	fma.rn.f32 	%f730, %f278, %f470, %f729;
	ld.shared.u16 	%rs250, [%r190+370];
	// begin inline asm
	{  cvt.f32.f16 %f471, %rs250;}

	// end inline asm
	fma.rn.f32 	%f731, %f279, %f471, %f730;
	ld.shared.u16 	%rs251, [%r190+372];
	// begin inline asm
	{  cvt.f32.f16 %f472, %rs251;}

	// end inline asm
	fma.rn.f32 	%f732, %f280, %f472, %f731;
	ld.shared.u16 	%rs252, [%r190+374];
	// begin inline asm
	{  cvt.f32.f16 %f473, %rs252;}

	// end inline asm
	fma.rn.f32 	%f733, %f281, %f473, %f732;
	ld.shared.u16 	%rs253, [%r190+376];
	// begin inline asm
	{  cvt.f32.f16 %f474, %rs253;}

	// end inline asm
	fma.rn.f32 	%f734, %f282, %f474, %f733;
	ld.shared.u16 	%rs254, [%r190+378];
	// begin inline asm
	{  cvt.f32.f16 %f475, %rs254;}

	// end inline asm
	fma.rn.f32 	%f735, %f283, %f475, %f734;
	ld.shared.u16 	%rs255, [%r190+380];
	// begin inline asm
	{  cvt.f32.f16 %f476, %rs255;}

	// end inline asm
	fma.rn.f32 	%f736, %f284, %f476, %f735;
	ld.shared.u16 	%rs256, [%r190+382];
	// begin inline asm
	{  cvt.f32.f16 %f477, %rs256;}

	// end inline asm
	fma.rn.f32 	%f737, %f285, %f477, %f736;
	mul.f32 	%f738, %f218, %f737;
	add.s32 	%r195, %r191, 2;
	setp.gt.u32 	%p14, %r195, %r11;
	selp.f32 	%f739, 0fFF7FFFFF, %f738, %p14;
	st.shared.f32 	[%r193+8], %f739;
	ld.shared.u16 	%rs257, [%r190+384];
	// begin inline asm
	{  cvt.f32.f16 %f478, %rs257;}

	// end inline asm
	fma.rn.f32 	%f740, %f222, %f478, 0f00000000;
	ld.shared.u16 	%rs258, [%r190+386];
	// begin inline asm
	{  cvt.f32.f16 %f479, %rs258;}

	// end inline asm
	fma.rn.f32 	%f741, %f223, %f479, %f740;
	ld.shared.u16 	%rs259, [%r190+388];
	// begin inline asm
	{  cvt.f32.f16 %f480, %rs259;}

	// end inline asm
	fma.rn.f32 	%f742, %f224, %f480, %f741;
	ld.shared.u16 	%rs260, [%r190+390];
	// begin inline asm
	{  cvt.f32.f16 %f481, %rs260;}

	// end inline asm
	fma.rn.f32 	%f743, %f225, %f481, %f742;
	ld.shared.u16 	%rs261, [%r190+392];
	// begin inline asm
	{  cvt.f32.f16 %f482, %rs261;}

	// end inline asm
	fma.rn.f32 	%f744, %f226, %f482, %f743;
	ld.shared.u16 	%rs262, [%r190+394];
	// begin inline asm
	{  cvt.f32.f16 %f483, %rs262;}

	// end inline asm
	fma.rn.f32 	%f745, %f227, %f483, %f744;
	ld.shared.u16 	%rs263, [%r190+396];
	// begin inline asm
	{  cvt.f32.f16 %f484, %rs263;}

	// end inline asm
	fma.rn.f32 	%f746, %f228, %f484, %f745;
	ld.shared.u16 	%rs264, [%r190+398];
	// begin inline asm
	{  cvt.f32.f16 %f485, %rs264;}

	// end inline asm
	fma.rn.f32 	%f747, %f229, %f485, %f746;
	ld.shared.u16 	%rs265, [%r190+400];
	// begin inline asm
	{  cvt.f32.f16 %f486, %rs265;}

	// end inline asm
	fma.rn.f32 	%f748, %f230, %f486, %f747;
	ld.shared.u16 	%rs266, [%r190+402];
	// begin inline asm
	{  cvt.f32.f16 %f487, %rs266;}

	// end inline asm
	fma.rn.f32 	%f749, %f231, %f487, %f748;
	ld.shared.u16 	%rs267, [%r190+404];
	// begin inline asm
	{  cvt.f32.f16 %f488, %rs267;}

	// end inline asm
	fma.rn.f32 	%f750, %f232, %f488, %f749;
	ld.shared.u16 	%rs268, [%r190+406];
	// begin inline asm
	{  cvt.f32.f16 %f489, %rs268;}

	// end inline asm
	fma.rn.f32 	%f751, %f233, %f489, %f750;
	ld.shared.u16 	%rs269, [%r190+408];
	// begin inline asm
	{  cvt.f32.f16 %f490, %rs269;}

	// end inline asm
	fma.rn.f32 	%f752, %f234, %f490, %f751;
	ld.shared.u16 	%rs270, [%r190+410];
	// begin inline asm
	{  cvt.f32.f16 %f491, %rs270;}

	// end inline asm
	fma.rn.f32 	%f753, %f235, %f491, %f752;
	ld.shared.u16 	%rs271, [%r190+412];
	// begin inline asm
	{  cvt.f32.f16 %f492, %rs271;}

	// end inline asm
	fma.rn.f32 	%f754, %f236, %f492, %f753;
	ld.shared.u16 	%rs272, [%r190+414];
	// begin inline asm
	{  cvt.f32.f16 %f493, %rs272;}

	// end inline asm
	fma.rn.f32 	%f755, %f237, %f493, %f754;
	ld.shared.u16 	%rs273, [%r190+416];
	// begin inline asm
	{  cvt.f32.f16 %f494, %rs273;}

	// end inline asm
	fma.rn.f32 	%f756, %f238, %f494, %f755;
	ld.shared.u16 	%rs274, [%r190+418];
	// begin inline asm
	{  cvt.f32.f16 %f495, %rs274;}

	// end inline asm
	fma.rn.f32 	%f757, %f239, %f495, %f756;
	ld.shared.u16 	%rs275, [%r190+420];
	// begin inline asm
	{  cvt.f32.f16 %f496, %rs275;}

	// end inline asm
	fma.rn.f32 	%f758, %f240, %f496, %f757;
	ld.shared.u16 	%rs276, [%r190+422];
	// begin inline asm
	{  cvt.f32.f16 %f497, %rs276;}

	// end inline asm
	fma.rn.f32 	%f759, %f241, %f497, %f758;
	ld.shared.u16 	%rs277, [%r190+424];
	// begin inline asm
	{  cvt.f32.f16 %f498, %rs277;}

	// end inline asm
	fma.rn.f32 	%f760, %f242, %f498, %f759;
	ld.shared.u16 	%rs278, [%r190+426];
	// begin inline asm
	{  cvt.f32.f16 %f499, %rs278;}

	// end inline asm
	fma.rn.f32 	%f761, %f243, %f499, %f760;
	ld.shared.u16 	%rs279, [%r190+428];
	// begin inline asm
	{  cvt.f32.f16 %f500, %rs279;}

	// end inline asm
	fma.rn.f32 	%f762, %f244, %f500, %f761;
	ld.shared.u16 	%rs280, [%r190+430];
	// begin inline asm
	{  cvt.f32.f16 %f501, %rs280;}

	// end inline asm
	fma.rn.f32 	%f763, %f245, %f501, %f762;
	ld.shared.u16 	%rs281, [%r190+432];
	// begin inline asm
	{  cvt.f32.f16 %f502, %rs281;}

	// end inline asm
	fma.rn.f32 	%f764, %f246, %f502, %f763;
	ld.shared.u16 	%rs282, [%r190+434];
	// begin inline asm
	{  cvt.f32.f16 %f503, %rs282;}

	// end inline asm
	fma.rn.f32 	%f765, %f247, %f503, %f764;
	ld.shared.u16 	%rs283, [%r190+436];
	// begin inline asm
	{  cvt.f32.f16 %f504, %rs283;}

	// end inline asm
	fma.rn.f32 	%f766, %f248, %f504, %f765;
	ld.shared.u16 	%rs284, [%r190+438];
	// begin inline asm
	{  cvt.f32.f16 %f505, %rs284;}

	// end inline asm
	fma.rn.f32 	%f767, %f249, %f505, %f766;
	ld.shared.u16 	%rs285, [%r190+440];
	// begin inline asm
	{  cvt.f32.f16 %f506, %rs285;}

	// end inline asm
	fma.rn.f32 	%f768, %f250, %f506, %f767;
	ld.shared.u16 	%rs286, [%r190+442];
	// begin inline asm
	{  cvt.f32.f16 %f507, %rs286;}

	// end inline asm
	fma.rn.f32 	%f769, %f251, %f507, %f768;
	ld.shared.u16 	%rs287, [%r190+444];
	// begin inline asm
	{  cvt.f32.f16 %f508, %rs287;}

	// end inline asm
	fma.rn.f32 	%f770, %f252, %f508, %f769;
	ld.shared.u16 	%rs288, [%r190+446];
	// begin inline asm
	{  cvt.f32.f16 %f509, %rs288;}

	// end inline asm
	fma.rn.f32 	%f771, %f253, %f509, %f770;
	ld.shared.u16 	%rs289, [%r190+448];
	// begin inline asm
	{  cvt.f32.f16 %f510, %rs289;}

	// end inline asm
	fma.rn.f32 	%f772, %f254, %f510, %f771;
	ld.shared.u16 	%rs290, [%r190+450];
	// begin inline asm
	{  cvt.f32.f16 %f511, %rs290;}

	// end inline asm
	fma.rn.f32 	%f773, %f255, %f511, %f772;
	ld.shared.u16 	%rs291, [%r190+452];
	// begin inline asm
	{  cvt.f32.f16 %f512, %rs291;}

	// end inline asm
	fma.rn.f32 	%f774, %f256, %f512, %f773;
	ld.shared.u16 	%rs292, [%r190+454];
	// begin inline asm
	{  cvt.f32.f16 %f513, %rs292;}

	// end inline asm
	fma.rn.f32 	%f775, %f257, %f513, %f774;
	ld.shared.u16 	%rs293, [%r190+456];
	// begin inline asm
	{  cvt.f32.f16 %f514, %rs293;}

	// end inline asm
	fma.rn.f32 	%f776, %f258, %f514, %f775;
	ld.shared.u16 	%rs294, [%r190+458];
	// begin inline asm
	{  cvt.f32.f16 %f515, %rs294;}

	// end inline asm
	fma.rn.f32 	%f777, %f259, %f515, %f776;
	ld.shared.u16 	%rs295, [%r190+460];
	// begin inline asm
	{  cvt.f32.f16 %f516, %rs295;}

	// end inline asm
	fma.rn.f32 	%f778, %f260, %f516, %f777;
	ld.shared.u16 	%rs296, [%r190+462];
	// begin inline asm
	{  cvt.f32.f16 %f517, %rs296;}

	// end inline asm
	fma.rn.f32 	%f779, %f261, %f517, %f778;
	ld.shared.u16 	%rs297, [%r190+464];
	// begin inline asm
	{  cvt.f32.f16 %f518, %rs297;}

	// end inline asm
	fma.rn.f32 	%f780, %f262, %f518, %f779;
	ld.shared.u16 	%rs298, [%r190+466];
	// begin inline asm
	{  cvt.f32.f16 %f519, %rs298;}

	// end inline asm
	fma.rn.f32 	%f781, %f263, %f519, %f780;
	ld.shared.u16 	%rs299, [%r190+468];
	// begin inline asm
	{  cvt.f32.f16 %f520, %rs299;}

	// end inline asm
	fma.rn.f32 	%f782, %f264, %f520, %f781;
	ld.shared.u16 	%rs300, [%r190+470];
	// begin inline asm
	{  cvt.f32.f16 %f521, %rs300;}

	// end inline asm
	fma.rn.f32 	%f783, %f265, %f521, %f782;
	ld.shared.u16 	%rs301, [%r190+472];
	// begin inline asm
	{  cvt.f32.f16 %f522, %rs301;}

	// end inline asm
	fma.rn.f32 	%f784, %f266, %f522, %f783;
	ld.shared.u16 	%rs302, [%r190+474];
	// begin inline asm
	{  cvt.f32.f16 %f523, %rs302;}

	// end inline asm
	fma.rn.f32 	%f785, %f267, %f523, %f784;
	ld.shared.u16 	%rs303, [%r190+476];
	// begin inline asm
	{  cvt.f32.f16 %f524, %rs303;}

	// end inline asm
	fma.rn.f32 	%f786, %f268, %f524, %f785;
	ld.shared.u16 	%rs304, [%r190+478];
	// begin inline asm
	{  cvt.f32.f16 %f525, %rs304;}

	// end inline asm
	fma.rn.f32 	%f787, %f269, %f525, %f786;
	ld.shared.u16 	%rs305, [%r190+480];
	// begin inline asm
	{  cvt.f32.f16 %f526, %rs305;}

	// end inline asm
	fma.rn.f32 	%f788, %f270, %f526, %f787;
	ld.shared.u16 	%rs306, [%r190+482];
	// begin inline asm
	{  cvt.f32.f16 %f527, %rs306;}

	// end inline asm
	fma.rn.f32 	%f789, %f271, %f527, %f788;
	ld.shared.u16 	%rs307, [%r190+484];
	// begin inline asm
	{  cvt.f32.f16 %f528, %rs307;}

	// end inline asm
	fma.rn.f32 	%f790, %f272, %f528, %f789;
	ld.shared.u16 	%rs308, [%r190+486];
	// begin inline asm
	{  cvt.f32.f16 %f529, %rs308;}

	// end inline asm
	fma.rn.f32 	%f791, %f273, %f529, %f790;
	ld.shared.u16 	%rs309, [%r190+488];
	// begin inline asm
	{  cvt.f32.f16 %f530, %rs309;}

	// end inline asm
	fma.rn.f32 	%f792, %f274, %f530, %f791;
	ld.shared.u16 	%rs310, [%r190+490];
	// begin inline asm
	{  cvt.f32.f16 %f531, %rs310;}

	// end inline asm
	fma.rn.f32 	%f793, %f275, %f531, %f792;
	ld.shared.u16 	%rs311, [%r190+492];
	// begin inline asm
	{  cvt.f32.f16 %f532, %rs311;}

	// end inline asm
	fma.rn.f32 	%f794, %f276, %f532, %f793;
	ld.shared.u16 	%rs312, [%r190+494];
	// begin inline asm
	{  cvt.f32.f16 %f533, %rs312;}

	// end inline asm
	fma.rn.f32 	%f795, %f277, %f533, %f794;
	ld.shared.u16 	%rs313, [%r190+496];
	// begin inline asm
	{  cvt.f32.f16 %f534, %rs313;}

	// end inline asm
	fma.rn.f32 	%f796, %f278, %f534, %f795;
	ld.shared.u16 	%rs314, [%r190+498];
	// begin inline asm
	{  cvt.f32.f16 %f535, %rs314;}

	// end inline asm
	fma.rn.f32 	%f797, %f279, %f535, %f796;
	ld.shared.u16 	%rs315, [%r190+500];
	// begin inline asm
	{  cvt.f32.f16 %f536, %rs315;}

	// end inline asm
	fma.rn.f32 	%f798, %f280, %f536, %f797;
	ld.shared.u16 	%rs316, [%r190+502];
	// begin inline asm
	{  cvt.f32.f16 %f537, %rs316;}

	// end inline asm
	fma.rn.f32 	%f799, %f281, %f537, %f798;
	ld.shared.u16 	%rs317, [%r190+504];
	// begin inline asm
	{  cvt.f32.f16 %f538, %rs317;}

	// end inline asm
	fma.rn.f32 	%f800, %f282, %f538, %f799;
	ld.shared.u16 	%rs318, [%r190+506];
	// begin inline asm
	{  cvt.f32.f16 %f539, %rs318;}

	// end inline asm
	fma.rn.f32 	%f801, %f283, %f539, %f800;
	ld.shared.u16 	%rs319, [%r190+508];
	// begin inline asm
	{  cvt.f32.f16 %f540, %rs319;}

	// end inline asm
	fma.rn.f32 	%f802, %f284, %f540, %f801;
	ld.shared.u16 	%rs320, [%r190+510];
	// begin inline asm
	{  cvt.f32.f16 %f541, %rs320;}

	// end inline asm
	fma.rn.f32 	%f803, %f285, %f541, %f802;
	mul.f32 	%f804, %f218, %f803;
	add.s32 	%r196, %r191, 3;
	setp.gt.u32 	%p15, %r196, %r11;
	selp.f32 	%f805, 0fFF7FFFFF, %f804, %p15;
	st.shared.f32 	[%r193+12], %f805;
	add.s32 	%r387, %r387, 4;
	setp.eq.s32 	%p16, %r387, %r388;
	@%p16 bra 	$L__BB0_21;
	bra.uni 	$L__BB0_20;
$L__BB0_21:
	setp.eq.s32 	%p17, %r23, 0;
	@%p17 bra 	$L__BB0_24;
	ld.shared.u16 	%rs321, [%r5];
	ld.shared.u16 	%rs322, [%r5+2];
	ld.shared.u16 	%rs323, [%r5+4];
	ld.shared.u16 	%rs324, [%r5+6];
	ld.shared.u16 	%rs325, [%r5+8];
	ld.shared.u16 	%rs326, [%r5+10];
	ld.shared.u16 	%rs327, [%r5+12];
	ld.shared.u16 	%rs328, [%r5+14];
	ld.shared.u16 	%rs329, [%r5+16];
	ld.shared.u16 	%rs330, [%r5+18];
	ld.shared.u16 	%rs331, [%r5+20];
	ld.shared.u16 	%rs332, [%r5+22];
	ld.shared.u16 	%rs333, [%r5+24];
	ld.shared.u16 	%rs334, [%r5+26];
	ld.shared.u16 	%rs335, [%r5+28];
	ld.shared.u16 	%rs336, [%r5+30];
	ld.shared.u16 	%rs337, [%r5+32];
	ld.shared.u16 	%rs338, [%r5+34];
	ld.shared.u16 	%rs339, [%r5+36];
	ld.shared.u16 	%rs340, [%r5+38];
	ld.shared.u16 	%rs341, [%r5+40];
	ld.shared.u16 	%rs342, [%r5+42];
	ld.shared.u16 	%rs343, [%r5+44];
	ld.shared.u16 	%rs344, [%r5+46];
	ld.shared.u16 	%rs345, [%r5+48];
	ld.shared.u16 	%rs346, [%r5+50];
	ld.shared.u16 	%rs347, [%r5+52];
	ld.shared.u16 	%rs348, [%r5+54];
	ld.shared.u16 	%rs349, [%r5+56];
	ld.shared.u16 	%rs350, [%r5+58];
	ld.shared.u16 	%rs351, [%r5+60];
	ld.shared.u16 	%rs352, [%r5+62];
	ld.shared.u16 	%rs353, [%r5+64];
	ld.shared.u16 	%rs354, [%r5+66];
	ld.shared.u16 	%rs355, [%r5+68];
	ld.shared.u16 	%rs356, [%r5+70];
	ld.shared.u16 	%rs357, [%r5+72];
	ld.shared.u16 	%rs358, [%r5+74];
	ld.shared.u16 	%rs359, [%r5+76];
	ld.shared.u16 	%rs360, [%r5+78];
	ld.shared.u16 	%rs361, [%r5+80];
	ld.shared.u16 	%rs362, [%r5+82];
	ld.shared.u16 	%rs363, [%r5+84];
	ld.shared.u16 	%rs364, [%r5+86];
	ld.shared.u16 	%rs365, [%r5+88];
	ld.shared.u16 	%rs366, [%r5+90];
	ld.shared.u16 	%rs367, [%r5+92];
	ld.shared.u16 	%rs368, [%r5+94];
	ld.shared.u16 	%rs369, [%r5+96];
	ld.shared.u16 	%rs370, [%r5+98];
	ld.shared.u16 	%rs371, [%r5+100];
	ld.shared.u16 	%rs372, [%r5+102];
	ld.shared.u16 	%rs373, [%r5+104];
	ld.shared.u16 	%rs374, [%r5+106];
	ld.shared.u16 	%rs375, [%r5+108];
	ld.shared.u16 	%rs376, [%r5+110];
	ld.shared.u16 	%rs377, [%r5+112];
	ld.shared.u16 	%rs378, [%r5+114];
	ld.shared.u16 	%rs379, [%r5+116];
	ld.shared.u16 	%rs380, [%r5+118];
	ld.shared.u16 	%rs381, [%r5+120];
	ld.shared.u16 	%rs382, [%r5+122];
	ld.shared.u16 	%rs383, [%r5+124];
	ld.shared.u16 	%rs384, [%r5+126];
	// begin inline asm
	{  cvt.f32.f16 %f806, %rs321;}

	// end inline asm
	// begin inline asm
	{  cvt.f32.f16 %f807, %rs322;}

	// end inline asm
	// begin inline asm
	{  cvt.f32.f16 %f808, %rs323;}

	// end inline asm
	// begin inline asm
	{  cvt.f32.f16 %f809, %rs324;}

	// end inline asm
	// begin inline asm
	{  cvt.f32.f16 %f810, %rs325;}

	// end inline asm
	// begin inline asm
	{  cvt.f32.f16 %f811, %rs326;}

	// end inline asm
	// begin inline asm
	{  cvt.f32.f16 %f812, %rs327;}

	// end inline asm
	// begin inline asm
	{  cvt.f32.f16 %f813, %rs328;}

	// end inline asm
	// begin inline asm
	{  cvt.f32.f16 %f814, %rs329;}

	// end inline asm
	// begin inline asm
	{  cvt.f32.f16 %f815, %rs330;}

	// end inline asm
	// begin inline asm
	{  cvt.f32.f16 %f816, %rs331;}

	// end inline asm
	// begin inline asm
	{  cvt.f32.f16 %f817, %rs332;}

	// end inline asm
	// begin inline asm
	{  cvt.f32.f16 %f818, %rs333;}

	// end inline asm
	// begin inline asm
	{  cvt.f32.f16 %f819, %rs334;}

	// end inline asm
	// begin inline asm
	{  cvt.f32.f16 %f820, %rs335;}

	// end inline asm
	// begin inline asm
	{  cvt.f32.f16 %f821, %rs336;}

	// end inline asm
	// begin inline asm
	{  cvt.f32.f16 %f822, %rs337;}

	// end inline asm
	// begin inline asm
	{  cvt.f32.f16 %f823, %rs338;}

	// end inline asm
	// begin inline asm
	{  cvt.f32.f16 %f824, %rs339;}

	// end inline asm
	// begin inline asm
	{  cvt.f32.f16 %f825, %rs340;}

	// end inline asm
	// begin inline asm
	{  cvt.f32.f16 %f826, %rs341;}

	// end inline asm
	// begin inline asm
	{  cvt.f32.f16 %f827, %rs342;}

	// end inline asm
	// begin inline asm
	{  cvt.f32.f16 %f828, %rs343;}

	// end inline asm
	// begin inline asm
	{  cvt.f32.f16 %f829, %rs344;}

	// end inline asm
	// begin inline asm
	{  cvt.f32.f16 %f830, %rs345;}

	// end inline asm
	// begin inline asm
	{  cvt.f32.f16 %f831, %rs346;}

	// end inline asm
	// begin inline asm
	{  cvt.f32.f16 %f832, %rs347;}

	// end inline asm
	// begin inline asm
	{  cvt.f32.f16 %f833, %rs348;}

	// end inline asm
	// begin inline asm
	{  cvt.f32.f16 %f834, %rs349;}

	// end inline asm
	// begin inline asm
	{  cvt.f32.f16 %f835, %rs350;}

	// end inline asm
	// begin inline asm
	{  cvt.f32.f16 %f836, %rs351;}

	// end inline asm
	// begin inline asm
	{  cvt.f32.f16 %f837, %rs352;}

	// end inline asm
	// begin inline asm
	{  cvt.f32.f16 %f838, %rs353;}

	// end inline asm
	// begin inline asm
	{  cvt.f32.f16 %f839, %rs354;}

	// end inline asm
	// begin inline asm
	{  cvt.f32.f16 %f840, %rs355;}

	// end inline asm
	// begin inline asm
	{  cvt.f32.f16 %f841, %rs356;}

	// end inline asm
	// begin inline asm
	{  cvt.f32.f16 %f842, %rs357;}

	// end inline asm
	// begin inline asm
	{  cvt.f32.f16 %f843, %rs358;}

	// end inline asm
	// begin inline asm
	{  cvt.f32.f16 %f844, %rs359;}

	// end inline asm
	// begin inline asm
	{  cvt.f32.f16 %f845, %rs360;}

	// end inline asm
	// begin inline asm
	{  cvt.f32.f16 %f846, %rs361;}

	// end inline asm
	// begin inline asm
	{  cvt.f32.f16 %f847, %rs362;}

	// end inline asm
	// begin inline asm
	{  cvt.f32.f16 %f848, %rs363;}

	// end inline asm
	// begin inline asm
	{  cvt.f32.f16 %f849, %rs364;}

	// end inline asm
	// begin inline asm
	{  cvt.f32.f16 %f850, %rs365;}

	// end inline asm
	// begin inline asm
	{  cvt.f32.f16 %f851, %rs366;}

	// end inline asm
	// begin inline asm
	{  cvt.f32.f16 %f852, %rs367;}

	// end inline asm
	// begin inline asm
	{  cvt.f32.f16 %f853, %rs368;}

	// end inline asm
	// begin inline asm
	{  cvt.f32.f16 %f854, %rs369;}

	// end inline asm
	// begin inline asm
	{  cvt.f32.f16 %f855, %rs370;}

	// end inline asm
	// begin inline asm
	{  cvt.f32.f16 %f856, %rs371;}

	// end inline asm
	// begin inline asm
	{  cvt.f32.f16 %f857, %rs372;}

	// end inline asm
	// begin inline asm
	{  cvt.f32.f16 %f858, %rs373;}

	// end inline asm
	// begin inline asm
	{  cvt.f32.f16 %f859, %rs374;}

	// end inline asm
	// begin inline asm
	{  cvt.f32.f16 %f860, %rs375;}

	// end inline asm
	// begin inline asm
	{  cvt.f32.f16 %f861, %rs376;}

	// end inline asm
	// begin inline asm
	{  cvt.f32.f16 %f862, %rs377;}

	// end inline asm
	// begin inline asm
	{  cvt.f32.f16 %f863, %rs378;}

	// end inline asm
	// begin inline asm
	{  cvt.f32.f16 %f864, %rs379;}

	// end inline asm
	// begin inline asm
	{  cvt.f32.f16 %f865, %rs380;}

	// end inline asm
	// begin inline asm
	{  cvt.f32.f16 %f866, %rs381;}

	// end inline asm
	// begin inline asm
	{  cvt.f32.f16 %f867, %rs382;}

	// end inline asm
	// begin inline asm
	{  cvt.f32.f16 %f868, %rs383;}

	// end inline asm
	// begin inline asm
	{  cvt.f32.f16 %f869, %rs384;}

	// end inline asm
	mov.b32 	%r390, 0;
$L__BB0_23:
	.pragma "nounroll";
	shl.b32 	%r198, %r388, 7;
	add.s32 	%r200, %r146, %r198;
	ld.shared.u16 	%rs385, [%r200];
	// begin inline asm
	{  cvt.f32.f16 %f870, %rs385;}

	// end inline asm
	fma.rn.f32 	%f934, %f806, %f870, 0f00000000;
	ld.shared.u16 	%rs386, [%r200+2];
	// begin inline asm
	{  cvt.f32.f16 %f871, %rs386;}

	// end inline asm
	fma.rn.f32 	%f935, %f807, %f871, %f934;
	ld.shared.u16 	%rs387, [%r200+4];
	// begin inline asm
	{  cvt.f32.f16 %f872, %rs387;}

	// end inline asm
	fma.rn.f32 	%f936, %f808, %f872, %f935;
	ld.shared.u16 	%rs388, [%r200+6];
	// begin inline asm
	{  cvt.f32.f16 %f873, %rs388;}

	// end inline asm
	fma.rn.f32 	%f937, %f809, %f873, %f936;
	ld.shared.u16 	%rs389, [%r200+8];
	// begin inline asm
	{  cvt.f32.f16 %f874, %rs389;}

	// end inline asm
	fma.rn.f32 	%f938, %f810, %f874, %f937;
	ld.shared.u16 	%rs390, [%r200+10];
	// begin inline asm
	{  cvt.f32.f16 %f875, %rs390;}

	// end inline asm
	fma.rn.f32 	%f939, %f811, %f875, %f938;
	ld.shared.u16 	%rs391, [%r200+12];
	// begin inline asm
	{  cvt.f32.f16 %f876, %rs391;}

	// end inline asm
	fma.rn.f32 	%f940, %f812, %f876, %f939;
	ld.shared.u16 	%rs392, [%r200+14];
	// begin inline asm
	{  cvt.f32.f16 %f877, %rs392;}

	// end inline asm
	fma.rn.f32 	%f941, %f813, %f877, %f940;
	ld.shared.u16 	%rs393, [%r200+16];
	// begin inline asm
	{  cvt.f32.f16 %f878, %rs393;}

	// end inline asm
	fma.rn.f32 	%f942, %f814, %f878, %f941;
	ld.shared.u16 	%rs394, [%r200+18];
	// begin inline asm
	{  cvt.f32.f16 %f879, %rs394;}

	// end inline asm
	fma.rn.f32 	%f943, %f815, %f879, %f942;
	ld.shared.u16 	%rs395, [%r200+20];
	// begin inline asm
	{  cvt.f32.f16 %f880, %rs395;}

	// end inline asm
	fma.rn.f32 	%f944, %f816, %f880, %f943;
	ld.shared.u16 	%rs396, [%r200+22];
	// begin inline asm
	{  cvt.f32.f16 %f881, %rs396;}

	// end inline asm
	fma.rn.f32 	%f945, %f817, %f881, %f944;
	ld.shared.u16 	%rs397, [%r200+24];
	// begin inline asm
	{  cvt.f32.f16 %f882, %rs397;}

	// end inline asm
	fma.rn.f32 	%f946, %f818, %f882, %f945;
	ld.shared.u16 	%rs398, [%r200+26];
	// begin inline asm
	{  cvt.f32.f16 %f883, %rs398;}

	// end inline asm
	fma.rn.f32 	%f947, %f819, %f883, %f946;
	ld.shared.u16 	%rs399, [%r200+28];
	// begin inline asm
	{  cvt.f32.f16 %f884, %rs399;}

	// end inline asm
	fma.rn.f32 	%f948, %f820, %f884, %f947;
	ld.shared.u16 	%rs400, [%r200+30];
	// begin inline asm
	{  cvt.f32.f16 %f885, %rs400;}

	// end inline asm
	fma.rn.f32 	%f949, %f821, %f885, %f948;
	ld.shared.u16 	%rs401, [%r200+32];
	// begin inline asm
	{  cvt.f32.f16 %f886, %rs401;}

	// end inline asm
	fma.rn.f32 	%f950, %f822, %f886, %f949;
	ld.shared.u16 	%rs402, [%r200+34];
	// begin inline asm
	{  cvt.f32.f16 %f887, %rs402;}

	// end inline asm
	fma.rn.f32 	%f951, %f823, %f887, %f950;
	ld.shared.u16 	%rs403, [%r200+36];
	// begin inline asm
	{  cvt.f32.f16 %f888, %rs403;}

	// end inline asm
	fma.rn.f32 	%f952, %f824, %f888, %f951;
	ld.shared.u16 	%rs404, [%r200+38];
	// begin inline asm
	{  cvt.f32.f16 %f889, %rs404;}

	// end inline asm
	fma.rn.f32 	%f953, %f825, %f889, %f952;
	ld.shared.u16 	%rs405, [%r200+40];
	// begin inline asm
	{  cvt.f32.f16 %f890, %rs405;}

	// end inline asm
	fma.rn.f32 	%f954, %f826, %f890, %f953;
	ld.shared.u16 	%rs406, [%r200+42];
	// begin inline asm
	{  cvt.f32.f16 %f891, %rs406;}

	// end inline asm
	fma.rn.f32 	%f955, %f827, %f891, %f954;
	ld.shared.u16 	%rs407, [%r200+44];
	// begin inline asm
	{  cvt.f32.f16 %f892, %rs407;}

	// end inline asm
	fma.rn.f32 	%f956, %f828, %f892, %f955;
	ld.shared.u16 	%rs408, [%r200+46];
	// begin inline asm
	{  cvt.f32.f16 %f893, %rs408;}

	// end inline asm
	fma.rn.f32 	%f957, %f829, %f893, %f956;
	ld.shared.u16 	%rs409, [%r200+48];
	// begin inline asm
	{  cvt.f32.f16 %f894, %rs409;}

	// end inline asm
	fma.rn.f32 	%f958, %f830, %f894, %f957;
	ld.shared.u16 	%rs410, [%r200+50];
	// begin inline asm
	{  cvt.f32.f16 %f895, %rs410;}

	// end inline asm
	fma.rn.f32 	%f959, %f831, %f895, %f958;
	ld.shared.u16 	%rs411, [%r200+52];
	// begin inline asm
	{  cvt.f32.f16 %f896, %rs411;}

	// end inline asm
	fma.rn.f32 	%f960, %f832, %f896, %f959;
	ld.shared.u16 	%rs412, [%r200+54];
	// begin inline asm
	{  cvt.f32.f16 %f897, %rs412;}

	// end inline asm
	fma.rn.f32 	%f961, %f833, %f897, %f960;
	ld.shared.u16 	%rs413, [%r200+56];
	// begin inline asm
	{  cvt.f32.f16 %f898, %rs413;}

	// end inline asm
	fma.rn.f32 	%f962, %f834, %f898, %f961;
	ld.shared.u16 	%rs414, [%r200+58];
	// begin inline asm
	{  cvt.f32.f16 %f899, %rs414;}

	// end inline asm
	fma.rn.f32 	%f963, %f835, %f899, %f962;
	ld.shared.u16 	%rs415, [%r200+60];
	// begin inline asm
	{  cvt.f32.f16 %f900, %rs415;}

	// end inline asm
	fma.rn.f32 	%f964, %f836, %f900, %f963;
	ld.shared.u16 	%rs416, [%r200+62];
	// begin inline asm
	{  cvt.f32.f16 %f901, %rs416;}

	// end inline asm
	fma.rn.f32 	%f965, %f837, %f901, %f964;
	ld.shared.u16 	%rs417, [%r200+64];
	// begin inline asm
	{  cvt.f32.f16 %f902, %rs417;}

	// end inline asm
	fma.rn.f32 	%f966, %f838, %f902, %f965;
	ld.shared.u16 	%rs418, [%r200+66];
	// begin inline asm
	{  cvt.f32.f16 %f903, %rs418;}

	// end inline asm
	fma.rn.f32 	%f967, %f839, %f903, %f966;
	ld.shared.u16 	%rs419, [%r200+68];
	// begin inline asm
	{  cvt.f32.f16 %f904, %rs419;}

	// end inline asm
	fma.rn.f32 	%f968, %f840, %f904, %f967;
	ld.shared.u16 	%rs420, [%r200+70];
	// begin inline asm
	{  cvt.f32.f16 %f905, %rs420;}

	// end inline asm
	fma.rn.f32 	%f969, %f841, %f905, %f968;
	ld.shared.u16 	%rs421, [%r200+72];
	// begin inline asm
	{  cvt.f32.f16 %f906, %rs421;}

	// end inline asm
	fma.rn.f32 	%f970, %f842, %f906, %f969;
	ld.shared.u16 	%rs422, [%r200+74];
	// begin inline asm
	{  cvt.f32.f16 %f907, %rs422;}

	// end inline asm
	fma.rn.f32 	%f971, %f843, %f907, %f970;
	ld.shared.u16 	%rs423, [%r200+76];
	// begin inline asm
	{  cvt.f32.f16 %f908, %rs423;}

	// end inline asm
	fma.rn.f32 	%f972, %f844, %f908, %f971;
	ld.shared.u16 	%rs424, [%r200+78];
	// begin inline asm
	{  cvt.f32.f16 %f909, %rs424;}

	// end inline asm
	fma.rn.f32 	%f973, %f845, %f909, %f972;
	ld.shared.u16 	%rs425, [%r200+80];
	// begin inline asm
	{  cvt.f32.f16 %f910, %rs425;}

	// end inline asm
	fma.rn.f32 	%f974, %f846, %f910, %f973;
	ld.shared.u16 	%rs426, [%r200+82];
	// begin inline asm
	{  cvt.f32.f16 %f911, %rs426;}

	// end inline asm
	fma.rn.f32 	%f975, %f847, %f911, %f974;
	ld.shared.u16 	%rs427, [%r200+84];
	// begin inline asm
	{  cvt.f32.f16 %f912, %rs427;}

	// end inline asm
	fma.rn.f32 	%f976, %f848, %f912, %f975;
	ld.shared.u16 	%rs428, [%r200+86];
	// begin inline asm
	{  cvt.f32.f16 %f913, %rs428;}

	// end inline asm
	fma.rn.f32 	%f977, %f849, %f913, %f976;
	ld.shared.u16 	%rs429, [%r200+88];
	// begin inline asm
	{  cvt.f32.f16 %f914, %rs429;}

	// end inline asm
	fma.rn.f32 	%f978, %f850, %f914, %f977;
	ld.shared.u16 	%rs430, [%r200+90];
	// begin inline asm
	{  cvt.f32.f16 %f915, %rs430;}

	// end inline asm
	fma.rn.f32 	%f979, %f851, %f915, %f978;
	ld.shared.u16 	%rs431, [%r200+92];
	// begin inline asm
	{  cvt.f32.f16 %f916, %rs431;}

	// end inline asm
	fma.rn.f32 	%f980, %f852, %f916, %f979;
	ld.shared.u16 	%rs432, [%r200+94];
	// begin inline asm
	{  cvt.f32.f16 %f917, %rs432;}

	// end inline asm
	fma.rn.f32 	%f981, %f853, %f917, %f980;
	ld.shared.u16 	%rs433, [%r200+96];
	// begin inline asm
	{  cvt.f32.f16 %f918, %rs433;}

	// end inline asm
	fma.rn.f32 	%f982, %f854, %f918, %f981;
	ld.shared.u16 	%rs434, [%r200+98];
	// begin inline asm
	{  cvt.f32.f16 %f919, %rs434;}

	// end inline asm
	fma.rn.f32 	%f983, %f855, %f919, %f982;
	ld.shared.u16 	%rs435, [%r200+100];
	// begin inline asm
	{  cvt.f32.f16 %f920, %rs435;}

	// end inline asm
	fma.rn.f32 	%f984, %f856, %f920, %f983;
	ld.shared.u16 	%rs436, [%r200+102];
	// begin inline asm
	{  cvt.f32.f16 %f921, %rs436;}

	// end inline asm
	fma.rn.f32 	%f985, %f857, %f921, %f984;
	ld.shared.u16 	%rs437, [%r200+104];
	// begin inline asm
	{  cvt.f32.f16 %f922, %rs437;}

	// end inline asm
	fma.rn.f32 	%f986, %f858, %f922, %f985;
	ld.shared.u16 	%rs438, [%r200+106];
	// begin inline asm
	{  cvt.f32.f16 %f923, %rs438;}

	// end inline asm
	fma.rn.f32 	%f987, %f859, %f923, %f986;
	ld.shared.u16 	%rs439, [%r200+108];
	// begin inline asm
	{  cvt.f32.f16 %f924, %rs439;}

	// end inline asm
	fma.rn.f32 	%f988, %f860, %f924, %f987;
	ld.shared.u16 	%rs440, [%r200+110];
	// begin inline asm
	{  cvt.f32.f16 %f925, %rs440;}

	// end inline asm
	fma.rn.f32 	%f989, %f861, %f925, %f988;
	ld.shared.u16 	%rs441, [%r200+112];
	// begin inline asm
	{  cvt.f32.f16 %f926, %rs441;}

	// end inline asm
	fma.rn.f32 	%f990, %f862, %f926, %f989;
	ld.shared.u16 	%rs442, [%r200+114];
	// begin inline asm
	{  cvt.f32.f16 %f927, %rs442;}

	// end inline asm
	fma.rn.f32 	%f991, %f863, %f927, %f990;
	ld.shared.u16 	%rs443, [%r200+116];
	// begin inline asm
	{  cvt.f32.f16 %f928, %rs443;}

	// end inline asm
	fma.rn.f32 	%f992, %f864, %f928, %f991;
	ld.shared.u16 	%rs444, [%r200+118];
	// begin inline asm
	{  cvt.f32.f16 %f929, %rs444;}

	// end inline asm
	fma.rn.f32 	%f993, %f865, %f929, %f992;
	ld.shared.u16 	%rs445, [%r200+120];
	// begin inline asm
	{  cvt.f32.f16 %f930, %rs445;}

	// end inline asm
	fma.rn.f32 	%f994, %f866, %f930, %f993;
	ld.shared.u16 	%rs446, [%r200+122];
	// begin inline asm
	{  cvt.f32.f16 %f931, %rs446;}

	// end inline asm
	fma.rn.f32 	%f995, %f867, %f931, %f994;
	ld.shared.u16 	%rs447, [%r200+124];
	// begin inline asm
	{  cvt.f32.f16 %f932, %rs447;}

	// end inline asm
	fma.rn.f32 	%f996, %f868, %f932, %f995;
	ld.shared.u16 	%rs448, [%r200+126];
	// begin inline asm
	{  cvt.f32.f16 %f933, %rs448;}

	// end inline asm
	fma.rn.f32 	%f997, %f869, %f933, %f996;
	mul.f32 	%f998, %f218, %f997;
	add.s32 	%r201, %r18, %r388;
	setp.gt.u32 	%p18, %r201, %r11;
	selp.f32 	%f999, 0fFF7FFFFF, %f998, %p18;
	shl.b32 	%r202, %r388, 2;
	add.s32 	%r203, %r12, %r202;
	st.shared.f32 	[%r203], %f999;
	add.s32 	%r388, %r388, 1;
	add.s32 	%r390, %r390, 1;
	setp.ne.s32 	%p19, %r390, %r23;
	@%p19 bra 	$L__BB0_23;
$L__BB0_24:
	setp.ge.s32 	%p20, %r1, %r4;
	bar.sync 	0;
	@%p20 bra 	$L__BB0_44;
	setp.lt.s32 	%p21, %r19, 2;
	ld.shared.f32 	%f1351, [%r12];
	@%p21 bra 	$L__BB0_33;
	and.b32  	%r30, %r17, 3;
	setp.lt.s32 	%p22, %r384, 5;
	mov.b32 	%r392, 1;
	@%p22 bra 	$L__BB0_29;
	and.b32  	%r31, %r17, -4;
	mov.b32 	%r391, 1;
$L__BB0_28:
	.pragma "nounroll";
	shl.b32 	%r206, %r391, 2;
	add.s32 	%r207, %r12, %r206;
	ld.shared.f32 	%f1001, [%r207];
	max.f32 	%f1002, %f1351, %f1001;
	ld.shared.f32 	%f1003, [%r207+4];
	max.f32 	%f1004, %f1002, %f1003;
	ld.shared.f32 	%f1005, [%r207+8];
	max.f32 	%f1006, %f1004, %f1005;
	ld.shared.f32 	%f1007, [%r207+12];
	max.f32 	%f1351, %f1006, %f1007;
	add.s32 	%r392, %r391, 4;
	add.s32 	%r208, %r391, 3;
	setp.ne.s32 	%p23, %r208, %r31;
	mov.u32 	%r391, %r392;
	@%p23 bra 	$L__BB0_28;
$L__BB0_29:
	setp.eq.s32 	%p24, %r30, 0;
	@%p24 bra 	$L__BB0_33;
	shl.b32 	%r209, %r392, 2;
	add.s32 	%r35, %r12, %r209;
	ld.shared.f32 	%f1008, [%r35];
	max.f32 	%f1351, %f1351, %f1008;
	setp.eq.s32 	%p25, %r30, 1;
	@%p25 bra 	$L__BB0_33;
	ld.shared.f32 	%f1009, [%r35+4];
	max.f32 	%f1351, %f1351, %f1009;
	setp.eq.s32 	%p26, %r30, 2;
	@%p26 bra 	$L__BB0_33;
	ld.shared.f32 	%f1010, [%r35+8];
	max.f32 	%f1351, %f1351, %f1010;
$L__BB0_33:
	max.f32 	%f1390, %f1351, %f1347;
	sub.f32 	%f1011, %f1347, %f1390;
	fma.rn.f32 	%f1012, %f1011, 0f3BBB989D, 0f3F000000;
	cvt.sat.f32.f32 	%f1013, %f1012;
	mov.f32 	%f1014, 0f4B400001;
	mov.f32 	%f1015, 0f437C0000;
	fma.rm.f32 	%f1016, %f1013, %f1015, %f1014;
	add.f32 	%f1017, %f1016, 0fCB40007F;
	neg.f32 	%f1018, %f1017;
	fma.rn.f32 	%f1019, %f1011, 0f3FB8AA3B, %f1018;
	fma.rn.f32 	%f1020, %f1011, 0f32A57060, %f1019;
	mov.b32 	%r211, %f1016;
	shl.b32 	%r212, %r211, 23;
	mov.b32 	%f1021, %r212;
	ex2.approx.ftz.f32 	%f1022, %f1020;
	mul.f32 	%f141, %f1022, %f1021;
	mov.b32 	%r393, 0;
$L__BB0_34:
	.pragma "nounroll";
	mul.wide.u32 	%rd26, %r393, 4;
	add.s64 	%rd27, %rd3, %rd26;
	ld.local.v4.f32 	{%f1023, %f1024, %f1025, %f1026}, [%rd27];
	mul.f32 	%f1027, %f141, %f1023;
	mul.f32 	%f1028, %f141, %f1024;
	mul.f32 	%f1029, %f141, %f1025;
	mul.f32 	%f1030, %f141, %f1026;
	st.local.v4.f32 	[%rd27], {%f1027, %f1028, %f1029, %f1030};
	ld.local.v4.f32 	{%f1031, %f1032, %f1033, %f1034}, [%rd27+16];
	mul.f32 	%f1035, %f141, %f1031;
	mul.f32 	%f1036, %f141, %f1032;
	mul.f32 	%f1037, %f141, %f1033;
	mul.f32 	%f1038, %f141, %f1034;
	st.local.v4.f32 	[%rd27+16], {%f1035, %f1036, %f1037, %f1038};
	add.s32 	%r393, %r393, 8;
	setp.eq.s32 	%p27, %r393, 64;
	@%p27 bra 	$L__BB0_35;
	bra.uni 	$L__BB0_34;
$L__BB0_35:
	setp.lt.s32 	%p28, %r19, 1;
	mov.f32 	%f1355, 0f00000000;
	@%p28 bra 	$L__BB0_43;
	and.b32  	%r36, %r16, 3;
	setp.lt.s32 	%p29, %r384, 4;
	mov.f32 	%f1355, 0f00000000;
	mov.b32 	%r395, 0;
	@%p29 bra 	$L__BB0_39;
	and.b32  	%r395, %r16, 124;
	mov.f32 	%f1355, 0f00000000;
	mov.b32 	%r394, 0;
$L__BB0_38:
	.pragma "nounroll";
	shl.b32 	%r215, %r394, 2;
	add.s32 	%r216, %r12, %r215;
	ld.shared.f32 	%f1043, [%r216];
	sub.f32 	%f1044, %f1043, %f1390;
	fma.rn.f32 	%f1045, %f1044, 0f3BBB989D, 0f3F000000;
	cvt.sat.f32.f32 	%f1046, %f1045;
	mov.f32 	%f1047, 0f4B400001;
	mov.f32 	%f1048, 0f437C0000;
	fma.rm.f32 	%f1049, %f1046, %f1048, %f1047;
	add.f32 	%f1050, %f1049, 0fCB40007F;
	neg.f32 	%f1051, %f1050;
	fma.rn.f32 	%f1052, %f1044, 0f3FB8AA3B, %f1051;
	fma.rn.f32 	%f1053, %f1044, 0f32A57060, %f1052;
	mov.b32 	%r217, %f1049;
	shl.b32 	%r218, %r217, 23;
	mov.b32 	%f1054, %r218;
	ex2.approx.ftz.f32 	%f1055, %f1053;
	mul.f32 	%f1056, %f1055, %f1054;
	st.shared.f32 	[%r216], %f1056;
	add.f32 	%f1057, %f1355, %f1056;
	ld.shared.f32 	%f1058, [%r216+4];
	sub.f32 	%f1059, %f1058, %f1390;
	fma.rn.f32 	%f1060, %f1059, 0f3BBB989D, 0f3F000000;
	cvt.sat.f32.f32 	%f1061, %f1060;
	fma.rm.f32 	%f1062, %f1061, %f1048, %f1047;
	add.f32 	%f1063, %f1062, 0fCB40007F;
	neg.f32 	%f1064, %f1063;
	fma.rn.f32 	%f1065, %f1059, 0f3FB8AA3B, %f1064;
	fma.rn.f32 	%f1066, %f1059, 0f32A57060, %f1065;
	mov.b32 	%r219, %f1062;
	shl.b32 	%r220, %r219, 23;
	mov.b32 	%f1067, %r220;
	ex2.approx.ftz.f32 	%f1068, %f1066;
	mul.f32 	%f1069, %f1068, %f1067;
	st.shared.f32 	[%r216+4], %f1069;
	add.f32 	%f1070, %f1057, %f1069;
	ld.shared.f32 	%f1071, [%r216+8];
	sub.f32 	%f1072, %f1071, %f1390;
	fma.rn.f32 	%f1073, %f1072, 0f3BBB989D, 0f3F000000;
	cvt.sat.f32.f32 	%f1074, %f1073;
	fma.rm.f32 	%f1075, %f1074, %f1048, %f1047;
	add.f32 	%f1076, %f1075, 0fCB40007F;
	neg.f32 	%f1077, %f1076;
	fma.rn.f32 	%f1078, %f1072, 0f3FB8AA3B, %f1077;
	fma.rn.f32 	%f1079, %f1072, 0f32A57060, %f1078;
	mov.b32 	%r221, %f1075;
	shl.b32 	%r222, %r221, 23;
	mov.b32 	%f1080, %r222;
	ex2.approx.ftz.f32 	%f1081, %f1079;
	mul.f32 	%f1082, %f1081, %f1080;
	st.shared.f32 	[%r216+8], %f1082;
	add.f32 	%f1083, %f1070, %f1082;
	ld.shared.f32 	%f1084, [%r216+12];
	sub.f32 	%f1085, %f1084, %f1390;
	fma.rn.f32 	%f1086, %f1085, 0f3BBB989D, 0f3F000000;
	cvt.sat.f32.f32 	%f1087, %f1086;
	fma.rm.f32 	%f1088, %f1087, %f1048, %f1047;
	add.f32 	%f1089, %f1088, 0fCB40007F;
	neg.f32 	%f1090, %f1089;
	fma.rn.f32 	%f1091, %f1085, 0f3FB8AA3B, %f1090;
	fma.rn.f32 	%f1092, %f1085, 0f32A57060, %f1091;
	mov.b32 	%r223, %f1088;
	shl.b32 	%r224, %r223, 23;
	mov.b32 	%f1093, %r224;
	ex2.approx.ftz.f32 	%f1094, %f1092;
	mul.f32 	%f1095, %f1094, %f1093;
	st.shared.f32 	[%r216+12], %f1095;
	add.f32 	%f1355, %f1083, %f1095;
	add.s32 	%r394, %r394, 4;
	setp.ne.s32 	%p30, %r394, %r395;
	@%p30 bra 	$L__BB0_38;
$L__BB0_39:
	setp.eq.s32 	%p31, %r36, 0;
	@%p31 bra 	$L__BB0_43;
	shl.b32 	%r225, %r395, 2;
	add.s32 	%r43, %r12, %r225;
	ld.shared.f32 	%f1096, [%r43];
	sub.f32 	%f1097, %f1096, %f1390;
	fma.rn.f32 	%f1098, %f1097, 0f3BBB989D, 0f3F000000;
	cvt.sat.f32.f32 	%f1099, %f1098;
	mov.f32 	%f1100, 0f4B400001;
	mov.f32 	%f1101, 0f437C0000;
	fma.rm.f32 	%f1102, %f1099, %f1101, %f1100;
	add.f32 	%f1103, %f1102, 0fCB40007F;
	neg.f32 	%f1104, %f1103;
	fma.rn.f32 	%f1105, %f1097, 0f3FB8AA3B, %f1104;
	fma.rn.f32 	%f1106, %f1097, 0f32A57060, %f1105;
	mov.b32 	%r226, %f1102;
	shl.b32 	%r227, %r226, 23;
	mov.b32 	%f1107, %r227;
	ex2.approx.ftz.f32 	%f1108, %f1106;
	mul.f32 	%f1109, %f1108, %f1107;
	st.shared.f32 	[%r43], %f1109;
	add.f32 	%f1355, %f1355, %f1109;
	setp.eq.s32 	%p32, %r36, 1;
	@%p32 bra 	$L__BB0_43;
	ld.shared.f32 	%f1110, [%r43+4];
	sub.f32 	%f1111, %f1110, %f1390;
	fma.rn.f32 	%f1112, %f1111, 0f3BBB989D, 0f3F000000;
	cvt.sat.f32.f32 	%f1113, %f1112;
	mov.f32 	%f1114, 0f4B400001;
	mov.f32 	%f1115, 0f437C0000;
	fma.rm.f32 	%f1116, %f1113, %f1115, %f1114;
	add.f32 	%f1117, %f1116, 0fCB40007F;
	neg.f32 	%f1118, %f1117;
	fma.rn.f32 	%f1119, %f1111, 0f3FB8AA3B, %f1118;
	fma.rn.f32 	%f1120, %f1111, 0f32A57060, %f1119;
	mov.b32 	%r228, %f1116;
	shl.b32 	%r229, %r228, 23;
	mov.b32 	%f1121, %r229;
	ex2.approx.ftz.f32 	%f1122, %f1120;
	mul.f32 	%f1123, %f1122, %f1121;
	st.shared.f32 	[%r43+4], %f1123;
	add.f32 	%f1355, %f1355, %f1123;
	setp.eq.s32 	%p33, %r36, 2;
	@%p33 bra 	$L__BB0_43;
	ld.shared.f32 	%f1124, [%r43+8];
	sub.f32 	%f1125, %f1124, %f1390;
	fma.rn.f32 	%f1126, %f1125, 0f3BBB989D, 0f3F000000;
	cvt.sat.f32.f32 	%f1127, %f1126;
	mov.f32 	%f1128, 0f4B400001;
	mov.f32 	%f1129, 0f437C0000;
	fma.rm.f32 	%f1130, %f1127, %f1129, %f1128;
	add.f32 	%f1131, %f1130, 0fCB40007F;
	neg.f32 	%f1132, %f1131;
	fma.rn.f32 	%f1133, %f1125, 0f3FB8AA3B, %f1132;
	fma.rn.f32 	%f1134, %f1125, 0f32A57060, %f1133;
	mov.b32 	%r230, %f1130;
	shl.b32 	%r231, %r230, 23;
	mov.b32 	%f1135, %r231;
	ex2.approx.ftz.f32 	%f1136, %f1134;
	mul.f32 	%f1137, %f1136, %f1135;
	st.shared.f32 	[%r43+8], %f1137;
	add.f32 	%f1355, %f1355, %f1137;
$L__BB0_43:
	fma.rn.f32 	%f1346, %f1346, %f141, %f1355;
	mov.f32 	%f1347, %f1390;
$L__BB0_44:
	setp.ge.s32 	%p34, %r1, %r20;
	bar.sync 	0;
	@%p34 bra 	$L__BB0_47;
	setp.ge.s32 	%p35, %r385, %r98;
	@%p35 bra 	$L__BB0_47;
	add.s32 	%r232, %r1, %r18;
	shl.b32 	%r233, %r232, 6;
	add.s32 	%r234, %r233, %r2;
	mul.wide.s32 	%rd28, %r234, 2;
	add.s64 	%rd29, %rd4, %rd28;
	ld.global.nc.v4.u32 	{%r235, %r236, %r237, %r238}, [%rd29];
	st.shared.v4.u32 	[%r10], {%r235, %r236, %r237, %r238};
	ld.global.nc.v4.u32 	{%r239, %r240, %r241, %r242}, [%rd29+16];
	st.shared.v4.u32 	[%r10+16], {%r239, %r240, %r241, %r242};
	ld.global.nc.v4.u32 	{%r243, %r244, %r245, %r246}, [%rd29+32];
	st.shared.v4.u32 	[%r10+32], {%r243, %r244, %r245, %r246};
	ld.global.nc.v4.u32 	{%r247, %r248, %r249, %r250}, [%rd29+48];
	st.shared.v4.u32 	[%r10+48], {%r247, %r248, %r249, %r250};
	ld.global.nc.v4.u32 	{%r251, %r252, %r253, %r254}, [%rd29+64];
	st.shared.v4.u32 	[%r10+64], {%r251, %r252, %r253, %r254};
	ld.global.nc.v4.u32 	{%r255, %r256, %r257, %r258}, [%rd29+80];
	st.shared.v4.u32 	[%r10+80], {%r255, %r256, %r257, %r258};
	ld.global.nc.v4.u32 	{%r259, %r260, %r261, %r262}, [%rd29+96];
	st.shared.v4.u32 	[%r10+96], {%r259, %r260, %r261, %r262};
	ld.global.nc.v4.u32 	{%r263, %r264, %r265, %r266}, [%rd29+112];
	st.shared.v4.u32 	[%r10+112], {%r263, %r264, %r265, %r266};
$L__BB0_47:
	setp.ge.s32 	%p36, %r1, %r4;
	bar.sync 	0;
	@%p36 bra 	$L__BB0_109;
	setp.gt.s32 	%p37, %r19, 0;
	@%p37 bra 	$L__BB0_51;
	mov.b32 	%r413, 0;
$L__BB0_50:
	.pragma "nounroll";
	mul.wide.u32 	%rd30, %r413, 4;
	add.s64 	%rd31, %rd3, %rd30;
	ld.local.v4.f32 	{%f1138, %f1139, %f1140, %f1141}, [%rd31];
	add.f32 	%f1142, %f1138, 0f00000000;
	add.f32 	%f1143, %f1139, 0f00000000;
	add.f32 	%f1144, %f1140, 0f00000000;
	add.f32 	%f1145, %f1141, 0f00000000;
	st.local.v4.f32 	[%rd31], {%f1142, %f1143, %f1144, %f1145};
	ld.local.v4.f32 	{%f1146, %f1147, %f1148, %f1149}, [%rd31+16];
	add.f32 	%f1150, %f1146, 0f00000000;
	add.f32 	%f1151, %f1147, 0f00000000;
	add.f32 	%f1152, %f1148, 0f00000000;
	add.f32 	%f1153, %f1149, 0f00000000;
	st.local.v4.f32 	[%rd31+16], {%f1150, %f1151, %f1152, %f1153};
	add.s32 	%r413, %r413, 8;
	setp.ne.s32 	%p38, %r413, 64;
	@%p38 bra 	$L__BB0_50;
	bra.uni 	$L__BB0_109;
$L__BB0_51:
	and.b32  	%r44, %r16, 3;
	and.b32  	%r45, %r16, 124;
	mov.b32 	%r396, 0;
$L__BB0_52:
	.pragma "nounroll";
	setp.lt.s32 	%p39, %r384, 4;
	shl.b32 	%r270, %r396, 1;
	add.s32 	%r47, %r146, %r270;
	mov.f32 	%f1389, 0f00000000;
	mov.b32 	%r412, 0;
	@%p39 bra 	$L__BB0_55;
	mov.f32 	%f1389, 0f00000000;
	mov.b32 	%r397, 0;
$L__BB0_54:
	.pragma "nounroll";
	shl.b32 	%r273, %r397, 2;
	add.s32 	%r274, %r12, %r273;
	ld.shared.f32 	%f1161, [%r274];
	shl.b32 	%r275, %r397, 7;
	add.s32 	%r276, %r47, %r275;
	ld.shared.u16 	%rs449, [%r276];
	// begin inline asm
	{  cvt.f32.f16 %f1157, %rs449;}

	// end inline asm
	fma.rn.f32 	%f1162, %f1161, %f1157, %f1389;
	ld.shared.f32 	%f1163, [%r274+4];
	ld.shared.u16 	%rs450, [%r276+128];
	// begin inline asm
	{  cvt.f32.f16 %f1158, %rs450;}

	// end inline asm
	fma.rn.f32 	%f1164, %f1163, %f1158, %f1162;
	ld.shared.f32 	%f1165, [%r274+8];
	ld.shared.u16 	%rs451, [%r276+256];
	// begin inline asm
	{  cvt.f32.f16 %f1159, %rs451;}

	// end inline asm
	fma.rn.f32 	%f1166, %f1165, %f1159, %f1164;
	ld.shared.f32 	%f1167, [%r274+12];
	ld.shared.u16 	%rs452, [%r276+384];
	// begin inline asm
	{  cvt.f32.f16 %f1160, %rs452;}

	// end inline asm
	fma.rn.f32 	%f1389, %f1167, %f1160, %f1166;
	add.s32 	%r397, %r397, 4;
	setp.eq.s32 	%p40, %r397, %r45;
	mov.u32 	%r412, %r45;
	@%p40 bra 	$L__BB0_55;
	bra.uni 	$L__BB0_54;
$L__BB0_55:
	setp.eq.s32 	%p41, %r44, 0;
	@%p41 bra 	$L__BB0_59;
	setp.eq.s32 	%p42, %r44, 1;
	shl.b32 	%r277, %r412, 2;
	add.s32 	%r87, %r12, %r277;
	ld.shared.f32 	%f1169, [%r87];
	shl.b32 	%r278, %r412, 7;
	add.s32 	%r88, %r47, %r278;
	ld.shared.u16 	%rs453, [%r88];
	// begin inline asm
	{  cvt.f32.f16 %f1168, %rs453;}

	// end inline asm
	fma.rn.f32 	%f1389, %f1169, %f1168, %f1389;
	@%p42 bra 	$L__BB0_59;
	setp.eq.s32 	%p43, %r44, 2;
	ld.shared.f32 	%f1171, [%r87+4];
	ld.shared.u16 	%rs454, [%r88+128];
	// begin inline asm
	{  cvt.f32.f16 %f1170, %rs454;}

	// end inline asm
	fma.rn.f32 	%f1389, %f1171, %f1170, %f1389;
	@%p43 bra 	$L__BB0_59;
	ld.shared.f32 	%f1173, [%r87+8];
	ld.shared.u16 	%rs455, [%r88+256];
	// begin inline asm
	{  cvt.f32.f16 %f1172, %rs455;}

	// end inline asm
	fma.rn.f32 	%f1389, %f1173, %f1172, %f1389;
$L__BB0_59:
	setp.lt.s32 	%p44, %r384, 4;
	mul.wide.u32 	%rd32, %r396, 4;
	add.s64 	%rd6, %rd3, %rd32;
	ld.local.f32 	%f1176, [%rd6];
	add.f32 	%f1177, %f1389, %f1176;
	st.local.f32 	[%rd6], %f1177;
	add.s32 	%r89, %r396, 1;
	add.s32 	%r90, %r47, 2;
	mov.f32 	%f1362, 0f00000000;
	mov.b32 	%r399, 0;
	@%p44 bra 	$L__BB0_62;
	mov.f32 	%f1362, 0f00000000;
	mov.b32 	%r398, 0;
$L__BB0_61:
	.pragma "nounroll";
	shl.b32 	%r281, %r398, 2;
	add.s32 	%r282, %r12, %r281;
	ld.shared.f32 	%f1183, [%r282];
	shl.b32 	%r283, %r398, 7;
	add.s32 	%r285, %r146, %r283;
	shl.b32 	%r286, %r89, 1;
	add.s32 	%r287, %r285, %r286;
	ld.shared.u16 	%rs456, [%r287];
	// begin inline asm
	{  cvt.f32.f16 %f1179, %rs456;}

	// end inline asm
	fma.rn.f32 	%f1184, %f1183, %f1179, %f1362;
	ld.shared.f32 	%f1185, [%r282+4];
	add.s32 	%r288, %r90, %r283;
	ld.shared.u16 	%rs457, [%r288+128];
	// begin inline asm
	{  cvt.f32.f16 %f1180, %rs457;}

	// end inline asm
	fma.rn.f32 	%f1186, %f1185, %f1180, %f1184;
	ld.shared.f32 	%f1187, [%r282+8];
	ld.shared.u16 	%rs458, [%r288+256];
	// begin inline asm
	{  cvt.f32.f16 %f1181, %rs458;}

	// end inline asm
	fma.rn.f32 	%f1188, %f1187, %f1181, %f1186;
	ld.shared.f32 	%f1189, [%r282+12];
	ld.shared.u16 	%rs459, [%r288+384];
	// begin inline asm
	{  cvt.f32.f16 %f1182, %rs459;}

	// end inline asm
	fma.rn.f32 	%f1362, %f1189, %f1182, %f1188;
	add.s32 	%r398, %r398, 4;
	setp.ne.s32 	%p45, %r398, %r45;
	mov.u32 	%r399, %r45;
	@%p45 bra 	$L__BB0_61;
$L__BB0_62:
	setp.eq.s32 	%p46, %r44, 0;
	@%p46 bra 	$L__BB0_66;
	setp.eq.s32 	%p47, %r44, 1;
	shl.b32 	%r289, %r399, 2;
	add.s32 	%r53, %r12, %r289;
	ld.shared.f32 	%f1191, [%r53];
	shl.b32 	%r290, %r399, 7;
	add.s32 	%r292, %r146, %r290;
	shl.b32 	%r293, %r89, 1;
	add.s32 	%r294, %r292, %r293;
	ld.shared.u16 	%rs460, [%r294];
	// begin inline asm
	{  cvt.f32.f16 %f1190, %rs460;}

	// end inline asm
	fma.rn.f32 	%f1362, %f1191, %f1190, %f1362;
	@%p47 bra 	$L__BB0_66;
	setp.eq.s32 	%p48, %r44, 2;
	ld.shared.f32 	%f1193, [%r53+4];
	add.s32 	%r54, %r90, %r290;
	ld.shared.u16 	%rs461, [%r54+128];
	// begin inline asm
	{  cvt.f32.f16 %f1192, %rs461;}

	// end inline asm
	fma.rn.f32 	%f1362, %f1193, %f1192, %f1362;
	@%p48 bra 	$L__BB0_66;
	ld.shared.f32 	%f1195, [%r53+8];
	ld.shared.u16 	%rs462, [%r54+256];
	// begin inline asm
	{  cvt.f32.f16 %f1194, %rs462;}

	// end inline asm
	fma.rn.f32 	%f1362, %f1195, %f1194, %f1362;
$L__BB0_66:
	setp.lt.s32 	%p49, %r384, 4;
	ld.local.f32 	%f1198, [%rd6+4];
	add.f32 	%f1199, %f1362, %f1198;
	st.local.f32 	[%rd6+4], %f1199;
	mov.f32 	%f1366, 0f00000000;
	mov.b32 	%r401, 0;
	@%p49 bra 	$L__BB0_69;
	mov.f32 	%f1366, 0f00000000;
	mov.b32 	%r400, 0;
$L__BB0_68:
	.pragma "nounroll";
	shl.b32 	%r298, %r400, 2;
	add.s32 	%r299, %r12, %r298;
	ld.shared.f32 	%f1205, [%r299];
	shl.b32 	%r300, %r400, 7;
	add.s32 	%r301, %r47, %r300;
	ld.shared.u16 	%rs463, [%r301+4];
	// begin inline asm
	{  cvt.f32.f16 %f1201, %rs463;}

	// end inline asm
	fma.rn.f32 	%f1206, %f1205, %f1201, %f1366;
	ld.shared.f32 	%f1207, [%r299+4];
	ld.shared.u16 	%rs464, [%r301+132];
	// begin inline asm
	{  cvt.f32.f16 %f1202, %rs464;}

	// end inline asm
	fma.rn.f32 	%f1208, %f1207, %f1202, %f1206;
	ld.shared.f32 	%f1209, [%r299+8];
	ld.shared.u16 	%rs465, [%r301+260];
	// begin inline asm
	{  cvt.f32.f16 %f1203, %rs465;}

	// end inline asm
	fma.rn.f32 	%f1210, %f1209, %f1203, %f1208;
	ld.shared.f32 	%f1211, [%r299+12];
	ld.shared.u16 	%rs466, [%r301+388];
	// begin inline asm
	{  cvt.f32.f16 %f1204, %rs466;}

	// end inline asm
	fma.rn.f32 	%f1366, %f1211, %f1204, %f1210;
	add.s32 	%r400, %r400, 4;
	setp.ne.s32 	%p50, %r400, %r45;
	mov.u32 	%r401, %r45;
	@%p50 bra 	$L__BB0_68;
$L__BB0_69:
	setp.eq.s32 	%p51, %r44, 0;
	@%p51 bra 	$L__BB0_73;
	setp.eq.s32 	%p52, %r44, 1;
	shl.b32 	%r302, %r401, 2;
	add.s32 	%r58, %r12, %r302;
	ld.shared.f32 	%f1213, [%r58];
	shl.b32 	%r303, %r401, 7;
	add.s32 	%r59, %r47, %r303;
	ld.shared.u16 	%rs467, [%r59+4];
	// begin inline asm
	{  cvt.f32.f16 %f1212, %rs467;}

	// end inline asm
	fma.rn.f32 	%f1366, %f1213, %f1212, %f1366;
	@%p52 bra 	$L__BB0_73;
	setp.eq.s32 	%p53, %r44, 2;
	ld.shared.f32 	%f1215, [%r58+4];
	ld.shared.u16 	%rs468, [%r59+132];
	// begin inline asm
	{  cvt.f32.f16 %f1214, %rs468;}

	// end inline asm
	fma.rn.f32 	%f1366, %f1215, %f1214, %f1366;
	@%p53 bra 	$L__BB0_73;
	ld.shared.f32 	%f1217, [%r58+8];
	ld.shared.u16 	%rs469, [%r59+260];
	// begin inline asm
	{  cvt.f32.f16 %f1216, %rs469;}

	// end inline asm
	fma.rn.f32 	%f1366, %f1217, %f1216, %f1366;
$L__BB0_73:
	setp.lt.s32 	%p54, %r384, 4;
	ld.local.f32 	%f1220, [%rd6+8];
	add.f32 	%f1221, %f1366, %f1220;
	st.local.f32 	[%rd6+8], %f1221;
	mov.f32 	%f1370, 0f00000000;
	mov.b32 	%r403, 0;
	@%p54 bra 	$L__BB0_76;
	mov.f32 	%f1370, 0f00000000;
	mov.b32 	%r402, 0;
$L__BB0_75:
	.pragma "nounroll";
	shl.b32 	%r306, %r402, 2;
	add.s32 	%r307, %r12, %r306;
	ld.shared.f32 	%f1227, [%r307];
	shl.b32 	%r308, %r402, 7;
	add.s32 	%r309, %r47, %r308;
	ld.shared.u16 	%rs470, [%r309+6];
	// begin inline asm
	{  cvt.f32.f16 %f1223, %rs470;}

	// end inline asm
	fma.rn.f32 	%f1228, %f1227, %f1223, %f1370;
	ld.shared.f32 	%f1229, [%r307+4];
	ld.shared.u16 	%rs471, [%r309+134];
	// begin inline asm
	{  cvt.f32.f16 %f1224, %rs471;}

	// end inline asm
	fma.rn.f32 	%f1230, %f1229, %f1224, %f1228;
	ld.shared.f32 	%f1231, [%r307+8];
	ld.shared.u16 	%rs472, [%r309+262];
	// begin inline asm
	{  cvt.f32.f16 %f1225, %rs472;}

	// end inline asm
	fma.rn.f32 	%f1232, %f1231, %f1225, %f1230;
	ld.shared.f32 	%f1233, [%r307+12];
	ld.shared.u16 	%rs473, [%r309+390];
	// begin inline asm
	{  cvt.f32.f16 %f1226, %rs473;}

	// end inline asm
	fma.rn.f32 	%f1370, %f1233, %f1226, %f1232;
	add.s32 	%r402, %r402, 4;
	setp.ne.s32 	%p55, %r402, %r45;
	mov.u32 	%r403, %r45;
	@%p55 bra 	$L__BB0_75;
$L__BB0_76:
	setp.eq.s32 	%p56, %r44, 0;
	@%p56 bra 	$L__BB0_80;
	setp.eq.s32 	%p57, %r44, 1;
	shl.b32 	%r310, %r403, 2;
	add.s32 	%r63, %r12, %r310;
	ld.shared.f32 	%f1235, [%r63];
	shl.b32 	%r311, %r403, 7;
	add.s32 	%r64, %r47, %r311;
	ld.shared.u16 	%rs474, [%r64+6];
	// begin inline asm
	{  cvt.f32.f16 %f1234, %rs474;}

	// end inline asm
	fma.rn.f32 	%f1370, %f1235, %f1234, %f1370;
	@%p57 bra 	$L__BB0_80;
	setp.eq.s32 	%p58, %r44, 2;
	ld.shared.f32 	%f1237, [%r63+4];
	ld.shared.u16 	%rs475, [%r64+134];
	// begin inline asm
	{  cvt.f32.f16 %f1236, %rs475;}

	// end inline asm
	fma.rn.f32 	%f1370, %f1237, %f1236, %f1370;
	@%p58 bra 	$L__BB0_80;
	ld.shared.f32 	%f1239, [%r63+8];
	ld.shared.u16 	%rs476, [%r64+262];
	// begin inline asm
	{  cvt.f32.f16 %f1238, %rs476;}

	// end inline asm
	fma.rn.f32 	%f1370, %f1239, %f1238, %f1370;
$L__BB0_80:
	setp.lt.s32 	%p59, %r384, 4;
	ld.local.f32 	%f1242, [%rd6+12];
	add.f32 	%f1243, %f1370, %f1242;
	st.local.f32 	[%rd6+12], %f1243;
	mov.f32 	%f1374, 0f00000000;
	mov.b32 	%r405, 0;
	@%p59 bra 	$L__BB0_83;
	mov.f32 	%f1374, 0f00000000;
	mov.b32 	%r404, 0;
$L__BB0_82:
	.pragma "nounroll";
	shl.b32 	%r314, %r404, 2;
	add.s32 	%r315, %r12, %r314;
	ld.shared.f32 	%f1249, [%r315];
	shl.b32 	%r316, %r404, 7;
	add.s32 	%r317, %r47, %r316;
	ld.shared.u16 	%rs477, [%r317+8];
	// begin inline asm
	{  cvt.f32.f16 %f1245, %rs477;}

	// end inline asm
	fma.rn.f32 	%f1250, %f1249, %f1245, %f1374;
	ld.shared.f32 	%f1251, [%r315+4];
	ld.shared.u16 	%rs478, [%r317+136];
	// begin inline asm
	{  cvt.f32.f16 %f1246, %rs478;}

	// end inline asm
	fma.rn.f32 	%f1252, %f1251, %f1246, %f1250;
	ld.shared.f32 	%f1253, [%r315+8];
	ld.shared.u16 	%rs479, [%r317+264];
	// begin inline asm
	{  cvt.f32.f16 %f1247, %rs479;}

	// end inline asm
	fma.rn.f32 	%f1254, %f1253, %f1247, %f1252;
	ld.shared.f32 	%f1255, [%r315+12];
	ld.shared.u16 	%rs480, [%r317+392];
	// begin inline asm
	{  cvt.f32.f16 %f1248, %rs480;}

	// end inline asm
	fma.rn.f32 	%f1374, %f1255, %f1248, %f1254;
	add.s32 	%r404, %r404, 4;
	setp.ne.s32 	%p60, %r404, %r45;
	mov.u32 	%r405, %r45;
	@%p60 bra 	$L__BB0_82;
$L__BB0_83:
	setp.eq.s32 	%p61, %r44, 0;
	@%p61 bra 	$L__BB0_87;
	setp.eq.s32 	%p62, %r44, 1;
	shl.b32 	%r318, %r405, 2;
	add.s32 	%r68, %r12, %r318;
	ld.shared.f32 	%f1257, [%r68];
	shl.b32 	%r319, %r405, 7;
	add.s32 	%r69, %r47, %r319;
	ld.shared.u16 	%rs481, [%r69+8];
	// begin inline asm
	{  cvt.f32.f16 %f1256, %rs481;}

	// end inline asm
	fma.rn.f32 	%f1374, %f1257, %f1256, %f1374;
	@%p62 bra 	$L__BB0_87;
	setp.eq.s32 	%p63, %r44, 2;
	ld.shared.f32 	%f1259, [%r68+4];
	ld.shared.u16 	%rs482, [%r69+136];
	// begin inline asm
	{  cvt.f32.f16 %f1258, %rs482;}

	// end inline asm
	fma.rn.f32 	%f1374, %f1259, %f1258, %f1374;
	@%p63 bra 	$L__BB0_87;
	ld.shared.f32 	%f1261, [%r68+8];
	ld.shared.u16 	%rs483, [%r69+264];
	// begin inline asm
	{  cvt.f32.f16 %f1260, %rs483;}

	// end inline asm
	fma.rn.f32 	%f1374, %f1261, %f1260, %f1374;
$L__BB0_87:
	setp.lt.s32 	%p64, %r384, 4;
	ld.local.f32 	%f1264, [%rd6+16];
	add.f32 	%f1265, %f1374, %f1264;
	st.local.f32 	[%rd6+16], %f1265;
	mov.f32 	%f1378, 0f00000000;
	mov.b32 	%r407, 0;
	@%p64 bra 	$L__BB0_90;
	mov.f32 	%f1378, 0f00000000;
	mov.b32 	%r406, 0;
$L__BB0_89:
	.pragma "nounroll";
	shl.b32 	%r322, %r406, 2;
	add.s32 	%r323, %r12, %r322;
	ld.shared.f32 	%f1271, [%r323];
	shl.b32 	%r324, %r406, 7;
	add.s32 	%r325, %r47, %r324;
	ld.shared.u16 	%rs484, [%r325+10];
	// begin inline asm
	{  cvt.f32.f16 %f1267, %rs484;}

	// end inline asm
	fma.rn.f32 	%f1272, %f1271, %f1267, %f1378;
	ld.shared.f32 	%f1273, [%r323+4];
	ld.shared.u16 	%rs485, [%r325+138];
	// begin inline asm
	{  cvt.f32.f16 %f1268, %rs485;}

	// end inline asm
	fma.rn.f32 	%f1274, %f1273, %f1268, %f1272;
	ld.shared.f32 	%f1275, [%r323+8];
	ld.shared.u16 	%rs486, [%r325+266];
	// begin inline asm
	{  cvt.f32.f16 %f1269, %rs486;}

	// end inline asm
	fma.rn.f32 	%f1276, %f1275, %f1269, %f1274;
	ld.shared.f32 	%f1277, [%r323+12];
	ld.shared.u16 	%rs487, [%r325+394];
	// begin inline asm
	{  cvt.f32.f16 %f1270, %rs487;}

	// end inline asm
	fma.rn.f32 	%f1378, %f1277, %f1270, %f1276;
	add.s32 	%r406, %r406, 4;
	setp.ne.s32 	%p65, %r406, %r45;
	mov.u32 	%r407, %r45;
	@%p65 bra 	$L__BB0_89;
$L__BB0_90:
	setp.eq.s32 	%p66, %r44, 0;
	@%p66 bra 	$L__BB0_94;
	setp.eq.s32 	%p67, %r44, 1;
	shl.b32 	%r326, %r407, 2;
	add.s32 	%r73, %r12, %r326;
	ld.shared.f32 	%f1279, [%r73];
	shl.b32 	%r327, %r407, 7;
	add.s32 	%r74, %r47, %r327;
	ld.shared.u16 	%rs488, [%r74+10];
	// begin inline asm
	{  cvt.f32.f16 %f1278, %rs488;}

	// end inline asm
	fma.rn.f32 	%f1378, %f1279, %f1278, %f1378;
	@%p67 bra 	$L__BB0_94;
	setp.eq.s32 	%p68, %r44, 2;
	ld.shared.f32 	%f1281, [%r73+4];
	ld.shared.u16 	%rs489, [%r74+138];
	// begin inline asm
	{  cvt.f32.f16 %f1280, %rs489;}

	// end inline asm
	fma.rn.f32 	%f1378, %f1281, %f1280, %f1378;
	@%p68 bra 	$L__BB0_94;
	ld.shared.f32 	%f1283, [%r73+8];
	ld.shared.u16 	%rs490, [%r74+266];
	// begin inline asm
	{  cvt.f32.f16 %f1282, %rs490;}

	// end inline asm
	fma.rn.f32 	%f1378, %f1283, %f1282, %f1378;
$L__BB0_94:
	setp.lt.s32 	%p69, %r384, 4;
	ld.local.f32 	%f1286, [%rd6+20];
	add.f32 	%f1287, %f1378, %f1286;
	st.local.f32 	[%rd6+20], %f1287;
	mov.f32 	%f1382, 0f00000000;
	mov.b32 	%r409, 0;
	@%p69 bra 	$L__BB0_97;
	mov.f32 	%f1382, 0f00000000;
	mov.b32 	%r408, 0;
$L__BB0_96:
	.pragma "nounroll";
	shl.b32 	%r330, %r408, 2;
	add.s32 	%r331, %r12, %r330;
	ld.shared.f32 	%f1293, [%r331];
	shl.b32 	%r332, %r408, 7;
	add.s32 	%r333, %r47, %r332;
	ld.shared.u16 	%rs491, [%r333+12];
	// begin inline asm
	{  cvt.f32.f16 %f1289, %rs491;}

	// end inline asm
	fma.rn.f32 	%f1294, %f1293, %f1289, %f1382;
	ld.shared.f32 	%f1295, [%r331+4];
	ld.shared.u16 	%rs492, [%r333+140];
	// begin inline asm
	{  cvt.f32.f16 %f1290, %rs492;}

	// end inline asm
	fma.rn.f32 	%f1296, %f1295, %f1290, %f1294;
	ld.shared.f32 	%f1297, [%r331+8];
	ld.shared.u16 	%rs493, [%r333+268];
	// begin inline asm
	{  cvt.f32.f16 %f1291, %rs493;}

	// end inline asm
	fma.rn.f32 	%f1298, %f1297, %f1291, %f1296;
	ld.shared.f32 	%f1299, [%r331+12];
	ld.shared.u16 	%rs494, [%r333+396];
	// begin inline asm
	{  cvt.f32.f16 %f1292, %rs494;}

	// end inline asm
	fma.rn.f32 	%f1382, %f1299, %f1292, %f1298;
	add.s32 	%r408, %r408, 4;
	setp.ne.s32 	%p70, %r408, %r45;
	mov.u32 	%r409, %r45;
	@%p70 bra 	$L__BB0_96;
$L__BB0_97:
	setp.eq.s32 	%p71, %r44, 0;
	@%p71 bra 	$L__BB0_101;
	setp.eq.s32 	%p72, %r44, 1;
	shl.b32 	%r334, %r409, 2;
	add.s32 	%r78, %r12, %r334;
	ld.shared.f32 	%f1301, [%r78];
	shl.b32 	%r335, %r409, 7;
	add.s32 	%r79, %r47, %r335;
	ld.shared.u16 	%rs495, [%r79+12];
	// begin inline asm
	{  cvt.f32.f16 %f1300, %rs495;}

	// end inline asm
	fma.rn.f32 	%f1382, %f1301, %f1300, %f1382;
	@%p72 bra 	$L__BB0_101;
	setp.eq.s32 	%p73, %r44, 2;
	ld.shared.f32 	%f1303, [%r78+4];
	ld.shared.u16 	%rs496, [%r79+140];
	// begin inline asm
	{  cvt.f32.f16 %f1302, %rs496;}

	// end inline asm
	fma.rn.f32 	%f1382, %f1303, %f1302, %f1382;
	@%p73 bra 	$L__BB0_101;
	ld.shared.f32 	%f1305, [%r78+8];
	ld.shared.u16 	%rs497, [%r79+268];
	// begin inline asm
	{  cvt.f32.f16 %f1304, %rs497;}

	// end inline asm
	fma.rn.f32 	%f1382, %f1305, %f1304, %f1382;
$L__BB0_101:
	setp.lt.s32 	%p74, %r384, 4;
	ld.local.f32 	%f1308, [%rd6+24];
	add.f32 	%f1309, %f1382, %f1308;
	st.local.f32 	[%rd6+24], %f1309;
	mov.f32 	%f1386, 0f00000000;
	mov.b32 	%r411, 0;
	@%p74 bra 	$L__BB0_104;
	mov.f32 	%f1386, 0f00000000;
	mov.b32 	%r410, 0;
$L__BB0_103:
	.pragma "nounroll";
	shl.b32 	%r338, %r410, 2;
	add.s32 	%r339, %r12, %r338;
	ld.shared.f32 	%f1315, [%r339];
	shl.b32 	%r340, %r410, 7;
	add.s32 	%r341, %r47, %r340;
	ld.shared.u16 	%rs498, [%r341+14];
	// begin inline asm
	{  cvt.f32.f16 %f1311, %rs498;}

	// end inline asm
	fma.rn.f32 	%f1316, %f1315, %f1311, %f1386;
	ld.shared.f32 	%f1317, [%r339+4];
	ld.shared.u16 	%rs499, [%r341+142];
	// begin inline asm
	{  cvt.f32.f16 %f1312, %rs499;}

	// end inline asm
	fma.rn.f32 	%f1318, %f1317, %f1312, %f1316;
	ld.shared.f32 	%f1319, [%r339+8];
	ld.shared.u16 	%rs500, [%r341+270];
	// begin inline asm
	{  cvt.f32.f16 %f1313, %rs500;}

	// end inline asm
	fma.rn.f32 	%f1320, %f1319, %f1313, %f1318;
	ld.shared.f32 	%f1321, [%r339+12];
	ld.shared.u16 	%rs501, [%r341+398];
	// begin inline asm
	{  cvt.f32.f16 %f1314, %rs501;}

	// end inline asm
	fma.rn.f32 	%f1386, %f1321, %f1314, %f1320;
	add.s32 	%r410, %r410, 4;
	setp.ne.s32 	%p75, %r410, %r45;
	mov.u32 	%r411, %r45;
	@%p75 bra 	$L__BB0_103;
$L__BB0_104:
	setp.eq.s32 	%p76, %r44, 0;
	@%p76 bra 	$L__BB0_108;
	setp.eq.s32 	%p77, %r44, 1;
	shl.b32 	%r342, %r411, 2;
	add.s32 	%r83, %r12, %r342;
	ld.shared.f32 	%f1323, [%r83];
	shl.b32 	%r343, %r411, 7;
	add.s32 	%r84, %r47, %r343;
	ld.shared.u16 	%rs502, [%r84+14];
	// begin inline asm
	{  cvt.f32.f16 %f1322, %rs502;}

	// end inline asm
	fma.rn.f32 	%f1386, %f1323, %f1322, %f1386;
	@%p77 bra 	$L__BB0_108;
	setp.eq.s32 	%p78, %r44, 2;
	ld.shared.f32 	%f1325, [%r83+4];
	ld.shared.u16 	%rs503, [%r84+142];
	// begin inline asm
	{  cvt.f32.f16 %f1324, %rs503;}

	// end inline asm
	fma.rn.f32 	%f1386, %f1325, %f1324, %f1386;
	@%p78 bra 	$L__BB0_108;
	ld.shared.f32 	%f1327, [%r83+8];
	ld.shared.u16 	%rs504, [%r84+270];
	// begin inline asm
	{  cvt.f32.f16 %f1326, %rs504;}

	// end inline asm
	fma.rn.f32 	%f1386, %f1327, %f1326, %f1386;
$L__BB0_108:
	ld.local.f32 	%f1328, [%rd6+28];
	add.f32 	%f1329, %f1386, %f1328;
	st.local.f32 	[%rd6+28], %f1329;
	add.s32 	%r396, %r396, 8;
	setp.eq.s32 	%p79, %r396, 64;
	@%p79 bra 	$L__BB0_109;
	bra.uni 	$L__BB0_52;
$L__BB0_109:
	bar.sync 	0;
	add.s32 	%r386, %r386, 1;
	add.s32 	%r385, %r385, 64;
	add.s32 	%r384, %r384, -64;
	setp.eq.s32 	%p80, %r386, %r9;
	@%p80 bra 	$L__BB0_11;
	bra.uni 	$L__BB0_8;

}


// ===== COMPILED SASS (sm_100) =====

	.target	sm_100

	.elftype	@"ET_EXEC"


//--------------------- .note.nv.tkinfo           --------------------------
	.section	.note.nv.tkinfo,"",@"SHT_NOTE"
	.sectionflags	@"SHF_NOTE_NV_TKINFO"
	.tkinfo
        /*0018*/ 	.word	0x00000002
        /*0030*/ 	.string	""
        /*0030*/ 	.string	"ptxas"
        /*0030*/ 	.string	"Cuda compilation tools, release 13.0, V13.0.88"
        /*0030*/ 	.string	"Build cuda_13.0.r13.0/compiler.36424714_0"
        /*0030*/ 	.string	"-arch sm_100 -m 64 "



//--------------------- .note.nv.cuinfo           --------------------------
	.section	.note.nv.cuinfo,"",@"SHT_NOTE"
	.sectionflags	@"SHF_NOTE_NV_CUINFO"
        /*0018*/ 	.short	0x0002
        /*001a*/ 	.short	0x0064
        /*001c*/ 	.short	0x0082
	.zero		2


//--------------------- .nv.info                  --------------------------
	.section	.nv.info,"",@"SHT_CUDA_INFO"
	.align	4


	//----- nvinfo : EIATTR_REGCOUNT
	.align		4
        /*0000*/ 	.byte	0x04, 0x2f
        /*0002*/ 	.short	(.L_1 - .L_0)
	.align		4
.L_0:
        /*0004*/ 	.word	index@(_Z29flash_attention_phase6_kernelPK6__halfS1_S1_PS_fiii)
        /*0008*/ 	.word	0x00000064


	//----- nvinfo : EIATTR_FRAME_SIZE
	.align		4
.L_1:
        /*000c*/ 	.byte	0x04, 0x11
        /*000e*/ 	.short	(.L_3 - .L_2)
	.align		4
.L_2:
        /*0010*/ 	.word	index@($__internal_0_$__cuda_sm20_rcp_rn_f32_slowpath)
        /*0014*/ 	.word	0x00002080


	//----- nvinfo : EIATTR_FRAME_SIZE
	.align		4
.L_3:
        /*0018*/ 	.byte	0x04, 0x11
        /*001a*/ 	.short	(.L_5 - .L_4)
	.align		4
.L_4:
        /*001c*/ 	.word	index@(_Z29flash_attention_phase6_kernelPK6__halfS1_S1_PS_fiii)
        /*0020*/ 	.word	0x00002080


	//----- nvinfo : EIATTR_MIN_STACK_SIZE
	.align		4
.L_5:
        /*0024*/ 	.byte	0x04, 0x12
        /*0026*/ 	.short	(.L_7 - .L_6)
	.align		4
.L_6:
        /*0028*/ 	.word	index@(_Z29flash_attention_phase6_kernelPK6__halfS1_S1_PS_fiii)
        /*002c*/ 	.word	0x00002080
.L_7:


//--------------------- .nv.compat                --------------------------
	.section	.nv.compat,"",@"SHT_CUDA_COMPAT_INFO"
	.align	4
        /*0000*/ 	.byte	0x02, 0x09, 0x00, 0x00, 0x02, 0x02, 0x01, 0x00, 0x02, 0x05, 0x05, 0x00, 0x03, 0x07, 0x01, 0x01
        /*0010*/ 	.byte	0x02, 0x03, 0x00, 0x00, 0x02, 0x06, 0x01, 0x00, 0x04, 0x0b, 0x08, 0x00, 0x09, 0x00, 0x00, 0x00
        /*0020*/ 	.byte	0x00, 0x00, 0x00, 0x00


//--------------------- .nv.info._Z29flash_attention_phase6_kernelPK6__halfS1_S1_PS_fiii --------------------------
	.section	.nv.info._Z29flash_attention_phase6_kernelPK6__halfS1_S1_PS_fiii,"",@"SHT_CUDA_INFO"
	.sectionflags	@""
	.align	4


	//----- nvinfo : EIATTR_CUDA_API_VERSION
	.align		4
        /*0000*/ 	.byte	0x04, 0x37
        /*0002*/ 	.short	(.L_9 - .L_8)
.L_8:
        /*0004*/ 	.word	0x00000082


	//----- nvinfo : EIATTR_KPARAM_INFO
	.align		4
.L_9:
        /*0008*/ 	.byte	0x04, 0x17
        /*000a*/ 	.short	(.L_11 - .L_10)
.L_10:
        /*000c*/ 	.word	0x00000000
        /*0010*/ 	.short	0x0007
        /*0012*/ 	.short	0x002c
        /*0014*/ 	.byte	0x00, 0xf0, 0x11, 0x00


	//----- nvinfo : EIATTR_KPARAM_INFO
	.align		4
.L_11:
        /*0018*/ 	.byte	0x04, 0x17
        /*001a*/ 	.short	(.L_13 - .L_12)
.L_12:
        /*001c*/ 	.word	0x00000000
        /*0020*/ 	.short	0x0006
        /*0022*/ 	.short	0x0028
        /*0024*/ 	.byte	0x00, 0xf0, 0x11, 0x00


	//----- nvinfo : EIATTR_KPARAM_INFO
	.align		4
.L_13:
        /*0028*/ 	.byte	0x04, 0x17
        /*002a*/ 	.short	(.L_15 - .L_14)
.L_14:
        /*002c*/ 	.word	0x00000000
        /*0030*/ 	.short	0x0005
        /*0032*/ 	.short	0x0024
        /*0034*/ 	.byte	0x00, 0xf0, 0x11, 0x00


	//----- nvinfo : EIATTR_KPARAM_INFO
	.align		4
.L_15:
        /*0038*/ 	.byte	0x04, 0x17
        /*003a*/ 	.short	(.L_17 - .L_16)
.L_16:
        /*003c*/ 	.word	0x00000000
        /*0040*/ 	.short	0x0004
        /*0042*/ 	.short	0x0020
        /*0044*/ 	.byte	0x00, 0xf0, 0x11, 0x00


	//----- nvinfo : EIATTR_KPARAM_INFO
	.align		4
.L_17:
        /*0048*/ 	.byte	0x04, 0x17
        /*004a*/ 	.short	(.L_19 - .L_18)
.L_18:
        /*004c*/ 	.word	0x00000000
        /*0050*/ 	.short	0x0003
        /*0052*/ 	.short	0x0018
        /*0054*/ 	.byte	0x00, 0xf5, 0x21, 0x00


	//----- nvinfo : EIATTR_KPARAM_INFO
	.align		4
.L_19:
        /*0058*/ 	.byte	0x04, 0x17
        /*005a*/ 	.short	(.L_21 - .L_20)
.L_20:
        /*005c*/ 	.word	0x00000000
        /*0060*/ 	.short	0x0002
        /*0062*/ 	.short	0x0010
        /*0064*/ 	.byte	0x00, 0xf5, 0x21, 0x00


	//----- nvinfo : EIATTR_KPARAM_INFO
	.align		4
.L_21:
        /*0068*/ 	.byte	0x04, 0x17
        /*006a*/ 	.short	(.L_23 - .L_22)
.L_22:
        /*006c*/ 	.word	0x00000000
        /*0070*/ 	.short	0x0001
        /*0072*/ 	.short	0x0008
        /*0074*/ 	.byte	0x00, 0xf5, 0x21, 0x00


	//----- nvinfo : EIATTR_KPARAM_INFO
	.align		4
.L_23:
        /*0078*/ 	.byte	0x04, 0x17
        /*007a*/ 	.short	(.L_25 - .L_24)
.L_24:
        /*007c*/ 	.word	0x00000000
        /*0080*/ 	.short	0x0000
        /*0082*/ 	.short	0x0000
        /*0084*/ 	.byte	0x00, 0xf5, 0x21, 0x00


	//----- nvinfo : EIATTR_SPARSE_MMA_MASK
	.align		4
.L_25:
        /*0088*/ 	.byte	0x03, 0x50
        /*008a*/ 	.short	0x0000


	//----- nvinfo : EIATTR_MAXREG_COUNT
	.align		4
        /*008c*/ 	.byte	0x03, 0x1b
        /*008e*/ 	.short	0x0080


	//----- nvinfo : EIATTR_NUM_BARRIERS
	.align		4
        /*0090*/ 	.byte	0x02, 0x4c
        /*0092*/ 	.byte	0x01
	.zero		1


	//----- nvinfo : EIATTR_MERCURY_ISA_VERSION
	.align		4
        /*0094*/ 	.byte	0x03, 0x5f
        /*0096*/ 	.short	0x0101


	//----- nvinfo : EIATTR_UNUSED_LOAD_BYTE_OFFSET
	.align		4
        /*0098*/ 	.byte	0x04, 0x44
        /*009a*/ 	.short	(.L_27 - .L_26)


	//   ....[0]....
.L_26:
        /*009c*/ 	.word	0x00005140
        /*00a0*/ 	.word	0x00000fff


	//   ....[1]....
        /*00a4*/ 	.word	0x00005430
        /*00a8*/ 	.word	0x00000fff


	//   ....[2]....
        /*00ac*/ 	.word	0x00005720
        /*00b0*/ 	.word	0x00000fff


	//   ....[3]....
        /*00b4*/ 	.word	0x000059f0
        /*00b8*/ 	.word	0x00000fff


	//   ....[4]....
        /*00bc*/ 	.word	0x00005cc0
        /*00c0*/ 	.word	0x00000fff


	//   ....[5]....
        /*00c4*/ 	.word	0x00005f90
        /*00c8*/ 	.word	0x00000fff


	//   ....[6]....
        /*00cc*/ 	.word	0x00006260
        /*00d0*/ 	.word	0x00000fff


	//   ....[7]....
        /*00d4*/ 	.word	0x00006520
        /*00d8*/ 	.word	0x00000fff


	//----- nvinfo : EIATTR_VRC_CTA_INIT_COUNT
	.align		4
.L_27:
        /*00dc*/ 	.byte	0x02, 0x4a
	.zero		1
	.zero		1


	//----- nvinfo : EIATTR_EXIT_INSTR_OFFSETS
	.align		4
        /*00e0*/ 	.byte	0x04, 0x1c
        /*00e2*/ 	.short	(.L_29 - .L_28)


	//   ....[0]....
.L_28:
        /*00e4*/ 	.word	0x00000090


	//   ....[1]....
        /*00e8*/ 	.word	0x00006690


	//   ....[2]....
        /*00ec*/ 	.word	0x000066c0


	//   ....[3]....
        /*00f0*/ 	.word	0x00006a70


	//----- nvinfo : EIATTR_MAX_THREADS
	.align		4
.L_29:
        /*00f4*/ 	.byte	0x04, 0x05
        /*00f6*/ 	.short	(.L_31 - .L_30)
.L_30:
        /*00f8*/ 	.word	0x00000100
        /*00fc*/ 	.word	0x00000001
        /*0100*/ 	.word	0x00000001


	//----- nvinfo : EIATTR_CRS_STACK_SIZE
	.align		4
.L_31:
        /*0104*/ 	.byte	0x04, 0x1e
        /*0106*/ 	.short	(.L_33 - .L_32)
.L_32:
        /*0108*/ 	.word	0x00000000


	//----- nvinfo : EIATTR_CBANK_PARAM_SIZE
	.align		4
.L_33:
        /*010c*/ 	.byte	0x03, 0x19
        /*010e*/ 	.short	0x0030


	//----- nvinfo : EIATTR_PARAM_CBANK
	.align		4
        /*0110*/ 	.byte	0x04, 0x0a
        /*0112*/ 	.short	(.L_35 - .L_34)
	.align		4
.L_34:
        /*0114*/ 	.word	index@(.nv.constant0._Z29flash_attention_phase6_kernelPK6__halfS1_S1_PS_fiii)
        /*0118*/ 	.short	0x0380
        /*011a*/ 	.short	0x0030


	//----- nvinfo : EIATTR_SW_WAR
	.align		4
.L_35:
        /*011c*/ 	.byte	0x04, 0x36
        /*011e*/ 	.short	(.L_37 - .L_36)
.L_36:
        /*0120*/ 	.word	0x00000008
.L_37:


//--------------------- .nv.callgraph             --------------------------
	.section	.nv.callgraph,"",@"SHT_CUDA_CALLGRAPH"
	.align	4
	.sectionentsize	8
	.align		4
        /*0000*/ 	.word	0x00000000
	.align		4
        /*0004*/ 	.word	0xffffffff
	.align		4
        /*0008*/ 	.word	0x00000000
	.align		4
        /*000c*/ 	.word	0xfffffffe
	.align		4
        /*0010*/ 	.word	0x00000000
	.align		4
        /*0014*/ 	.word	0xfffffffd
	.align		4
        /*0018*/ 	.word	0x00000000
	.align		4
        /*001c*/ 	.word	0xfffffffc


//--------------------- .text._Z29flash_attention_phase6_kernelPK6__halfS1_S1_PS_fiii --------------------------
	.section	.text._Z29flash_attention_phase6_kernelPK6__halfS1_S1_PS_fiii,"ax",@progbits
	.align	128
        .global         _Z29flash_attention_phase6_kernelPK6__halfS1_S1_PS_fiii
        .type           _Z29flash_attention_phase6_kernelPK6__halfS1_S1_PS_fiii,@function
        .size           _Z29flash_attention_phase6_kernelPK6__halfS1_S1_PS_fiii,(.L_x_60 - _Z29flash_attention_phase6_kernelPK6__halfS1_S1_PS_fiii)
        .other          _Z29flash_attention_phase6_kernelPK6__halfS1_S1_PS_fiii,@"STO_CUDA_ENTRY STV_DEFAULT"
_Z29flash_attention_phase6_kernelPK6__halfS1_S1_PS_fiii:
.text._Z29flash_attention_phase6_kernelPK6__halfS1_S1_PS_fiii:
[----:B------:R-:W0:Y:S08]  /*0000*/  LDC R1, c[0x0][0x37c] ;  /* 0x0000df00ff017b82 */ /* 0x000e300000000800 */
[----:B------:R-:W1:Y:S01]  /*0010*/  S2UR UR4, SR_CTAID.X ;  /* 0x00000000000479c3 */ /* 0x000e620000002500 */
[----:B------:R-:W2:Y:S01]  /*0020*/  S2R R3, SR_CTAID.Y ;  /* 0x0000000000037919 */ /* 0x000ea20000002600 */
[----:B0-----:R-:W-:-:S06]  /*0030*/  IADD3 R1, PT, PT, R1, -0x2080, RZ ;  /* 0xffffdf8001017810 */ /* 0x001fcc0007ffe0ff */
[----:B------:R-:W0:Y:S08]  /*0040*/  LDC.64 R10, c[0x0][0x3a8] ;  /* 0x0000ea00ff0a7b82 */ /* 0x000e300000000a00 */
[----:B------:R-:W2:Y:S01]  /*0050*/  S2UR UR5, SR_CTAID.Z ;  /* 0x00000000000579c3 */ /* 0x000ea20000002700 */
[----:B-1----:R-:W-:-:S06]  /*0060*/  USHF.L.U32 UR4, UR4, 0x5, URZ ;  /* 0x0000000504047899 */ /* 0x002fcc00080006ff */
[----:B0-----:R-:W-:Y:S01]  /*0070*/  ISETP.LE.AND P0, PT, R11, UR4, PT ;  /* 0x000000040b007c0c */ /* 0x001fe2000bf03270 */
[----:B--2---:R-:W-:-:S12]  /*0080*/  IMAD R0, R10, UR5, R3 ;  /* 0x000000050a007c24 */ /* 0x004fd8000f8e0203 */
[----:B------:R-:W-:Y:S05]  /*0090*/  @P0 EXIT ;  /* 0x000000000000094d */ /* 0x000fea0003800000 */
[----:B------:R-:W0:Y:S01]  /*00a0*/  S2R R2, SR_TID.X ;  /* 0x0000000000027919 */ /* 0x000e220000002100 */
[----:B------:R-:W1:Y:S01]  /*00b0*/  S2UR UR7, SR_CgaCtaId ;  /* 0x00000000000779c3 */ /* 0x000e620000008800 */
[----:B------:R-:W-:Y:S01]  /*00c0*/  IADD3 R4, PT, PT, RZ, -UR4, RZ ;  /* 0x80000004ff047c10 */ /* 0x000fe2000fffe0ff */
[----:B------:R-:W-:Y:S01]  /*00d0*/  UMOV UR5, 0x400 ;  /* 0x0000040000057882 */ /* 0x000fe20000000000 */
[-C--:B------:R-:W-:Y:S01]  /*00e0*/  IMAD R0, R0, R11.reuse, RZ ;  /* 0x0000000b00007224 */ /* 0x080fe200078e02ff */
[----:B------:R-:W2:Y:S01]  /*00f0*/  LDCU.64 UR8, c[0x0][0x358] ;  /* 0x00006b00ff0877ac */ /* 0x000ea20008000a00 */
[----:B------:R-:W-:Y:S01]  /*0100*/  VIADDMNMX R3, R4, R11, 0x20, PT ;  /* 0x0000002004037446 */ /* 0x000fe2000380010b */
[----:B------:R-:W-:Y:S02]  /*0110*/  BSSY.RECONVERGENT B0, `(.L_x_0) ;  /* 0x000001d000007945 */ /* 0x000fe40003800200 */
[----:B------:R-:W-:Y:S01]  /*0120*/  SHF.L.U32 R4, R0, 0x6, RZ ;  /* 0x0000000600047819 */ /* 0x000fe200000006ff */
[----:B-1----:R-:W-:Y:S01]  /*0130*/  ULEA UR6, UR7, UR5, 0x18 ;  /* 0x0000000507067291 */ /* 0x002fe2000f8ec0ff */
[----:B0-----:R-:W-:-:S05]  /*0140*/  ISETP.GE.AND P0, PT, R2, R3, PT ;  /* 0x000000030200720c */ /* 0x001fca0003f06270 */
[C---:B------:R-:W-:Y:S02]  /*0150*/  LEA R6, R2.reuse, UR6, 0x7 ;  /* 0x0000000602067c11 */ /* 0x040fe4000f8e38ff */
[----:B------:R-:W-:-:S06]  /*0160*/  LEA R5, R2, R1, 0x8 ;  /* 0x0000000102057211 */ /* 0x000fcc00078e40ff */
[----:B--2---:R-:W-:Y:S05]  /*0170*/  @P0 BRA `(.L_x_1) ;  /* 0x0000000000580947 */ /* 0x004fea0003800000 */
[----:B------:R-:W-:-:S04]  /*0180*/  IADD3 R0, PT, PT, R2, UR4, RZ ;  /* 0x0000000402007c10 */ /* 0x000fc8000fffe0ff */
[----:B------:R-:W-:-:S13]  /*0190*/  ISETP.GE.U32.AND P1, PT, R0, R11, PT ;  /* 0x0000000b0000720c */ /* 0x000fda0003f26070 */
[----:B------:R-:W-:Y:S05]  /*01a0*/  @P1 BRA `(.L_x_1) ;  /* 0x00000000004c1947 */ /* 0x000fea0003800000 */
[----:B------:R-:W0:Y:S01]  /*01b0*/  LDC.64 R8, c[0x0][0x380] ;  /* 0x0000e000ff087b82 */ /* 0x000e220000000a00 */
[----:B------:R-:W-:-:S05]  /*01c0*/  LEA R7, R0, R4, 0x6 ;  /* 0x0000000400077211 */ /* 0x000fca00078e30ff */
[----:B0-----:R-:W-:-:S05]  /*01d0*/  IMAD.WIDE R8, R7, 0x2, R8 ;  /* 0x0000000207087825 */ /* 0x001fca00078e0208 */
[----:B------:R-:W2:Y:S04]  /*01e0*/  LDG.E.128.CONSTANT R12, desc[UR8][R8.64] ;  /* 0x00000008080c7981 */ /* 0x000ea8000c1e9d00 */
[----:B------:R-:W3:Y:S04]  /*01f0*/  LDG.E.128.CONSTANT R16, desc[UR8][R8.64+0x10] ;  /* 0x0000100808107981 */ /* 0x000ee8000c1e9d00 */
[----:B------:R-:W4:Y:S04]  /*0200*/  LDG.E.128.CONSTANT R20, desc[UR8][R8.64+0x20] ;  /* 0x0000200808147981 */ /* 0x000f28000c1e9d00 */
[----:B------:R-:W5:Y:S04]  /*0210*/  LDG.E.128.CONSTANT R24, desc[UR8][R8.64+0x30] ;  /* 0x0000300808187981 */ /* 0x000f68000c1e9d00 */
[----:B------:R-:W5:Y:S04]  /*0220*/  LDG.E.128.CONSTANT R28, desc[UR8][R8.64+0x40] ;  /* 0x00004008081c7981 */ /* 0x000f68000c1e9d00 */
[----:B------:R-:W5:Y:S04]  /*0230*/  LDG.E.128.CONSTANT R32, desc[UR8][R8.64+0x50] ;  /* 0x0000500808207981 */ /* 0x000f68000c1e9d00 */
[----:B------:R-:W5:Y:S04]  /*0240*/  LDG.E.128.CONSTANT R36, desc[UR8][R8.64+0x60] ;  /* 0x0000600808247981 */ /* 0x000f68000c1e9d00 */
[----:B------:R-:W5:Y:S04]  /*0250*/  LDG.E.128.CONSTANT R40, desc[UR8][R8.64+0x70] ;  /* 0x0000700808287981 */ /* 0x000f68000c1e9d00 */
[----:B--2---:R0:W-:Y:S04]  /*0260*/  STS.128 [R6], R12 ;  /* 0x0000000c06007388 */ /* 0x0041e80000000c00 */
[----:B---3--:R0:W-:Y:S04]  /*0270*/  STS.128 [R6+0x10], R16 ;  /* 0x0000101006007388 */ /* 0x0081e80000000c00 */
[----:B----4-:R0:W-:Y:S04]  /*0280*/  STS.128 [R6+0x20], R20 ;  /* 0x0000201406007388 */ /* 0x0101e80000000c00 */
[----:B-----5:R0:W-:Y:S04]  /*0290*/  STS.128 [R6+0x30], R24 ;  /* 0x0000301806007388 */ /* 0x0201e80000000c00 */
[----:B------:R0:W-:Y:S04]  /*02a0*/  STS.128 [R6+0x40], R28 ;  /* 0x0000401c06007388 */ /* 0x0001e80000000c00 */
[----:B------:R0:W-:Y:S04]  /*02b0*/  STS.128 [R6+0x50], R32 ;  /* 0x0000502006007388 */ /* 0x0001e80000000c00 */
[----:B------:R0:W-:Y:S04]  /*02c0*/  STS.128 [R6+0x60], R36 ;  /* 0x0000602406007388 */ /* 0x0001e80000000c00 */
[----:B------:R0:W-:Y:S02]  /*02d0*/  STS.128 [R6+0x70], R40 ;  /* 0x0000702806007388 */ /* 0x0001e40000000c00 */
.L_x_1:
[----:B------:R-:W-:Y:S05]  /*02e0*/  BSYNC.RECONVERGENT B0 ;  /* 0x0000000000007941 */ /* 0x000fea0003800200 */
.L_x_0:
[----:B------:R-:W-:Y:S06]  /*02f0*/  BAR.SYNC.DEFER_BLOCKING 0x0 ;  /* 0x0000000000007b1d */ /* 0x000fec0000010000 */
[----:B------:R-:W-:Y:S04]  /*0300*/  BSSY.RECONVERGENT B0, `(.L_x_2) ;  /* 0x0000009000007945 */ /* 0x000fe80003800200 */
[----:B------:R-:W-:Y:S05]  /*0310*/  @P0 BRA `(.L_x_3) ;  /* 0x00000000001c0947 */ /* 0x000fea0003800000 */
[----:B------:R-:W-:-:S07]  /*0320*/  HFMA2 R0, -RZ, RZ, 0, 0 ;  /* 0x00000000ff007431 */ /* 0x000fce00000001ff */
.L_x_4:
[C---:B------:R-:W-:Y:S02]  /*0330*/  LEA R7, R0.reuse, R5, 0x2 ;  /* 0x0000000500077211 */ /* 0x040fe400078e10ff */
[----:B------:R-:W-:-:S03]  /*0340*/  IADD3 R0, PT, PT, R0, 0x8, RZ ;  /* 0x0000000800007810 */ /* 0x000fc60007ffe0ff */
[----:B------:R1:W-:Y:S01]  /*0350*/  STL.128 [R7], RZ ;  /* 0x000000ff07007387 */ /* 0x0003e20000100c00 */
[----:B------:R-:W-:-:S03]  /*0360*/  ISETP.NE.AND P0, PT, R0, 0x40, PT ;  /* 0x000000400000780c */ /* 0x000fc60003f05270 */
[----:B------:R1:W-:Y:S10]  /*0370*/  STL.128 [R7+0x10], RZ ;  /* 0x000010ff07007387 */ /* 0x0003f40000100c00 */
[----:B-1----:R-:W-:Y:S05]  /*0380*/  @P0 BRA `(.L_x_4) ;  /* 0xfffffffc00e80947 */ /* 0x002fea000383ffff */
.L_x_3:
[----:B------:R-:W-:Y:S05]  /*0390*/  BSYNC.RECONVERGENT B0 ;  /* 0x0000000000007941 */ /* 0x000fea0003800200 */
.L_x_2:
[----:B------:R-:W1:Y:S01]  /*03a0*/  LDCU UR10, c[0x0][0x3ac] ;  /* 0x00007580ff0a77ac */ /* 0x000e620008000800 */
[----:B------:R-:W-:Y:S01]  /*03b0*/  IADD3 R9, PT, PT, R11, 0x3f, RZ ;  /* 0x0000003f0b097810 */ /* 0x000fe20007ffe0ff */
[----:B------:R-:W-:Y:S01]  /*03c0*/  HFMA2 R8, -RZ, RZ, 0, 0 ;  /* 0x00000000ff087431 */ /* 0x000fe200000001ff */
[----:B------:R-:W-:Y:S01]  /*03d0*/  MOV R7, 0xff7fffff ;  /* 0xff7fffff00077802 */ /* 0x000fe20000000f00 */
[----:B------:R-:W-:Y:S01]  /*03e0*/  UIADD3 UR6, UPT, UPT, UR5, 0x1000, URZ ;  /* 0x0000100005067890 */ /* 0x000fe2000fffe0ff */
[----:B------:R-:W-:Y:S01]  /*03f0*/  SHF.R.U32.HI R9, RZ, 0x6, R9 ;  /* 0x00000006ff097819 */ /* 0x000fe20000011609 */
[----:B------:R-:W-:Y:S01]  /*0400*/  UIADD3 UR5, UPT, UPT, UR5, 0x3000, URZ ;  /* 0x0000300005057890 */ /* 0x000fe2000fffe0ff */
[----:B------:R-:W-:Y:S01]  /*0410*/  MOV R10, R2 ;  /* 0x00000002000a7202 */ /* 0x000fe20000000f00 */
[----:B------:R-:W-:Y:S01]  /*0420*/  ULEA UR6, UR7, UR6, 0x18 ;  /* 0x0000000607067291 */ /* 0x000fe2000f8ec0ff */
[----:B------:R-:W-:Y:S01]  /*0430*/  IADD3 R11, PT, PT, R2, UR4, RZ ;  /* 0x00000004020b7c10 */ /* 0x000fe2000fffe0ff */
[----:B------:R-:W-:Y:S01]  /*0440*/  ULEA UR5, UR7, UR5, 0x18 ;  /* 0x0000000507057291 */ /* 0x000fe2000f8ec0ff */
[----:B------:R-:W-:-:S03]  /*0450*/  UMOV UR4, URZ ;  /* 0x000000ff00047c82 */ /* 0x000fc60008000000 */
[C---:B0-----:R-:W-:Y:S02]  /*0460*/  LEA R13, R2.reuse, UR6, 0x7 ;  /* 0x00000006020d7c11 */ /* 0x041fe4000f8e38ff */
[----:B------:R-:W-:Y:S02]  /*0470*/  LEA R14, R2, UR5, 0x8 ;  /* 0x00000005020e7c11 */ /* 0x000fe4000f8e40ff */
[----:B-1----:R-:W-:-:S07]  /*0480*/  MOV R12, UR10 ;  /* 0x0000000a000c7c02 */ /* 0x002fce0008000f00 */
.L_x_50:
[----:B0-----:R-:W0:Y:S01]  /*0490*/  LDCU UR11, c[0x0][0x3ac] ;  /* 0x00007580ff0b77ac */ /* 0x001e220008000800 */
[----:B------:R-:W-:Y:S01]  /*04a0*/  MOV R15, UR4 ;  /* 0x00000004000f7c02 */ /* 0x000fe20008000f00 */
[----:B0-----:R-:W-:Y:S02]  /*04b0*/  UIMAD UR7, UR4, -0x40, UR11 ;  /* 0xffffffc0040778a4 */ /* 0x001fe4000f8e020b */
[----:B------:R-:W-:Y:S02]  /*04c0*/  ISETP.GE.AND P0, PT, R10, UR11, PT ;  /* 0x0000000b0a007c0c */ /* 0x000fe4000bf06270 */
[----:B------:R-:W-:-:S04]  /*04d0*/  UISETP.LT.AND UP0, UPT, UR7, 0x40, UPT ;  /* 0x000000400700788c */ /* 0x000fc8000bf01270 */
[----:B------:R-:W-:-:S06]  /*04e0*/  USEL UR10, UR7, 0x40, UP0 ;  /* 0x00000040070a7887 */ /* 0x000fcc0008000000 */
[----:B------:R-:W-:-:S13]  /*04f0*/  ISETP.GE.OR P0, PT, R2, UR10, P0 ;  /* 0x0000000a02007c0c */ /* 0x000fda0008706670 */
[----:B------:R-:W0:Y:S01]  /*0500*/  @!P0 LDC.64 R16, c[0x0][0x388] ;  /* 0x0000e200ff108b82 */ /* 0x000e220000000a00 */
[----:B---3--:R-:W-:-:S04]  /*0510*/  @!P0 LEA R19, R15, R2, 0x6 ;  /* 0x000000020f138211 */ /* 0x008fc800078e30ff */
[----:B------:R-:W-:-:S05]  /*0520*/  @!P0 LEA R19, R19, R4, 0x6 ;  /* 0x0000000413138211 */ /* 0x000fca00078e30ff */
[----:B0-----:R-:W-:-:S05]  /*0530*/  @!P0 IMAD.WIDE R16, R19, 0x2, R16 ;  /* 0x0000000213108825 */ /* 0x001fca00078e0210 */
[----:B-12-4-:R-:W2:Y:S04]  /*0540*/  @!P0 LDG.E.128.CONSTANT R20, desc[UR8][R16.64] ;  /* 0x0000000810148981 */ /* 0x016ea8000c1e9d00 */
[----:B------:R-:W3:Y:S04]  /*0550*/  @!P0 LDG.E.128.CONSTANT R24, desc[UR8][R16.64+0x10] ;  /* 0x0000100810188981 */ /* 0x000ee8000c1e9d00 */
[----:B------:R-:W4:Y:S04]  /*0560*/  @!P0 LDG.E.128.CONSTANT R28, desc[UR8][R16.64+0x20] ;  /* 0x00002008101c8981 */ /* 0x000f28000c1e9d00 */
[----:B------:R-:W5:Y:S04]  /*0570*/  @!P0 LDG.E.128.CONSTANT R32, desc[UR8][R16.64+0x30] ;  /* 0x0000300810208981 */ /* 0x000f68000c1e9d00 */
[----:B------:R-:W5:Y:S04]  /*0580*/  @!P0 LDG.E.128.CONSTANT R36, desc[UR8][R16.64+0x40] ;  /* 0x0000400810248981 */ /* 0x000f68000c1e9d00 */
[----:B------:R-:W5:Y:S04]  /*0590*/  @!P0 LDG.E.128.CONSTANT R40, desc[UR8][R16.64+0x50] ;  /* 0x0000500810288981 */ /* 0x000f68000c1e9d00 */
[----:B------:R-:W5:Y:S04]  /*05a0*/  @!P0 LDG.E.128.CONSTANT R44, desc[UR8][R16.64+0x60] ;  /* 0x00006008102c8981 */ /* 0x000f68000c1e9d00 */
[----:B------:R0:W5:Y:S01]  /*05b0*/  @!P0 LDG.E.128.CONSTANT R48, desc[UR8][R16.64+0x70] ;  /* 0x0000700810308981 */ /* 0x000162000c1e9d00 */
[----:B------:R-:W-:Y:S01]  /*05c0*/  UIADD3 UR4, UPT, UPT, UR4, 0x1, URZ ;  /* 0x0000000104047890 */ /* 0x000fe2000fffe0ff */
[----:B------:R-:W-:Y:S05]  /*05d0*/  BSSY.RECONVERGENT B0, `(.L_x_5) ;  /* 0x00003b1000007945 */ /* 0x000fea0003800200 */
[----:B------:R-:W-:-:S02]  /*05e0*/  ISETP.NE.AND P1, PT, R9, UR4, PT ;  /* 0x0000000409007c0c */ /* 0x000fc4000bf25270 */
[----:B0-----:R-:W-:-:S04]  /*05f0*/  VIMNMX R16, PT, PT, R12, 0x40, PT ;  /* 0x000000400c107848 */ /* 0x001fc80003fe0100 */
[C---:B------:R-:W-:Y:S02]  /*0600*/  VIMNMX R17, PT, PT, R16.reuse, 0x2, !PT ;  /* 0x0000000210117848 */ /* 0x040fe40007fe0100 */
[----:B------:R-:W-:Y:S02]  /*0610*/  VIMNMX R16, PT, PT, R16, 0x1, !PT ;  /* 0x0000000110107848 */ /* 0x000fe40007fe0100 */
[----:B------:R-:W-:Y:S01]  /*0620*/  IADD3 R17, PT, PT, R17, -0x1, RZ ;  /* 0xffffffff11117810 */ /* 0x000fe20007ffe0ff */
[----:B--2---:R0:W-:Y:S04]  /*0630*/  @!P0 STS.128 [R13], R20 ;  /* 0x000000140d008388 */ /* 0x0041e80000000c00 */
[----:B---3--:R0:W-:Y:S04]  /*0640*/  @!P0 STS.128 [R13+0x10], R24 ;  /* 0x000010180d008388 */ /* 0x0081e80000000c00 */
[----:B----4-:R0:W-:Y:S04]  /*0650*/  @!P0 STS.128 [R13+0x20], R28 ;  /* 0x0000201c0d008388 */ /* 0x0101e80000000c00 */
[----:B-----5:R0:W-:Y:S04]  /*0660*/  @!P0 STS.128 [R13+0x30], R32 ;  /* 0x000030200d008388 */ /* 0x0201e80000000c00 */
[----:B------:R0:W-:Y:S04]  /*0670*/  @!P0 STS.128 [R13+0x40], R36 ;  /* 0x000040240d008388 */ /* 0x0001e80000000c00 */
[----:B------:R0:W-:Y:S04]  /*0680*/  @!P0 STS.128 [R13+0x50], R40 ;  /* 0x000050280d008388 */ /* 0x0001e80000000c00 */
[----:B------:R0:W-:Y:S04]  /*0690*/  @!P0 STS.128 [R13+0x60], R44 ;  /* 0x0000602c0d008388 */ /* 0x0001e80000000c00 */
[----:B------:R0:W-:Y:S01]  /*06a0*/  @!P0 STS.128 [R13+0x70], R48 ;  /* 0x000070300d008388 */ /* 0x0001e20000000c00 */
[----:B------:R-:W-:Y:S01]  /*06b0*/  BAR.SYNC.DEFER_BLOCKING 0x0 ;  /* 0x0000000000007b1d */ /* 0x000fe20000010000 */
[----:B------:R-:W-:-:S04]  /*06c0*/  ISETP.LT.AND P0, PT, RZ, UR7, PT ;  /* 0x00000007ff007c0c */ /* 0x000fc8000bf01270 */
[----:B------:R-:W-:-:S13]  /*06d0*/  ISETP.LT.AND P0, PT, R2, R3, P0 ;  /* 0x000000030200720c */ /* 0x000fda0000701270 */
[----:B0-----:R-:W-:Y:S05]  /*06e0*/  @!P0 BRA `(.L_x_6) ;  /* 0x00000038007c8947 */ /* 0x001fea0003800000 */
[----:B------:R-:W-:Y:S01]  /*06f0*/  ISETP.GE.AND P2, PT, R12, 0x4, PT ;  /* 0x000000040c00780c */ /* 0x000fe20003f46270 */
[----:B------:R-:W-:Y:S01]  /*0700*/  HFMA2 R92, -RZ, RZ, 0, 0 ;  /* 0x00000000ff5c7431 */ /* 0x000fe200000001ff */
[----:B------:R-:W-:-:S04]  /*0710*/  LOP3.LUT R18, R16, 0x3, RZ, 0xc0, !PT ;  /* 0x0000000310127812 */ /* 0x000fc800078ec0ff */
[----:B------:R-:W-:-:S07]  /*0720*/  ISETP.NE.AND P0, PT, R18, RZ, PT ;  /* 0x000000ff1200720c */ /* 0x000fce0003f05270 */
[----:B------:R-:W-:Y:S06]  /*0730*/  @!P2 BRA `(.L_x_7) ;  /* 0x0000002800b0a947 */ /* 0x000fec0003800000 */
[----:B------:R-:W0:Y:S01]  /*0740*/  LDS.64 R64, [R6+0x70] ;  /* 0x0000700006407984 */ /* 0x000e220000000a00 */
[----:B------:R-:W-:Y:S01]  /*0750*/  LOP3.LUT R92, R16, 0x7c, RZ, 0xc0, !PT ;  /* 0x0000007c105c7812 */ /* 0x000fe200078ec0ff */
[----:B------:R-:W1:Y:S02]  /*0760*/  LDCU UR5, c[0x0][0x3a0] ;  /* 0x00007400ff0577ac */ /* 0x000e640008000800 */
[----:B------:R-:W2:Y:S04]  /*0770*/  LDS.64 R20, [R6] ;  /* 0x0000000006147984 */ /* 0x000ea80000000a00 */
[----:B------:R-:W3:Y:S04]  /*0780*/  LDS.64 R24, [R6+0x8] ;  /* 0x0000080006187984 */ /* 0x000ee80000000a00 */
[----:B------:R-:W4:Y:S04]  /*0790*/  LDS.64 R28, [R6+0x10] ;  /* 0x00001000061c7984 */ /* 0x000f280000000a00 */
[----:B------:R-:W5:Y:S04]  /*07a0*/  LDS.64 R32, [R6+0x18] ;  /* 0x0000180006207984 */ /* 0x000f680000000a00 */
[----:B------:R-:W1:Y:S04]  /*07b0*/  LDS.64 R36, [R6+0x20] ;  /* 0x0000200006247984 */ /* 0x000e680000000a00 */
[----:B------:R-:W1:Y:S04]  /*07c0*/  LDS.64 R40, [R6+0x28] ;  /* 0x0000280006287984 */ /* 0x000e680000000a00 */
[----:B------:R-:W1:Y:S04]  /*07d0*/  LDS.64 R44, [R6+0x30] ;  /* 0x00003000062c7984 */ /* 0x000e680000000a00 */
[----:B------:R-:W1:Y:S04]  /*07e0*/  LDS.64 R48, [R6+0x38] ;  /* 0x0000380006307984 */ /* 0x000e680000000a00 */
[----:B------:R-:W1:Y:S04]  /*07f0*/  LDS.64 R52, [R6+0x40] ;  /* 0x0000400006347984 */ /* 0x000e680000000a00 */
[----:B------:R-:W1:Y:S01]  /*0800*/  LDS.64 R66, [R6+0x78] ;  /* 0x0000780006427984 */ /* 0x000e620000000a00 */
[----:B0-----:R-:W-:-:S02]  /*0810*/  HADD2.F32 R85, -RZ, R64.H0_H0 ;  /* 0x20000040ff557230 */ /* 0x001fc40000004100 */
[----:B------:R-:W-:Y:S01]  /*0820*/  HADD2.F32 R87, -RZ, R64.H1_H1 ;  /* 0x30000040ff577230 */ /* 0x000fe20000004100 */
[----:B------:R-:W0:Y:S01]  /*0830*/  LDS.64 R54, [R6+0x48] ;  /* 0x0000480006367984 */ /* 0x000e220000000a00 */
[--C-:B------:R-:W-:Y:S02]  /*0840*/  HADD2.F32 R64, -RZ, R65.reuse.H0_H0 ;  /* 0x20000041ff407230 */ /* 0x100fe40000004100 */
[----:B------:R-:W-:Y:S01]  /*0850*/  HADD2.F32 R88, -RZ, R65.H1_H1 ;  /* 0x30000041ff587230 */ /* 0x000fe20000004100 */
[----:B------:R-:W0:Y:S01]  /*0860*/  LDS.64 R56, [R6+0x50] ;  /* 0x0000500006387984 */ /* 0x000e220000000a00 */
[--C-:B--2---:R-:W-:Y:S02]  /*0870*/  HADD2.F32 R0, -RZ, R20.reuse.H0_H0 ;  /* 0x20000014ff007230 */ /* 0x104fe40000004100 */
[----:B------:R-:W-:Y:S01]  /*0880*/  HADD2.F32 R19, -RZ, R20.H1_H1 ;  /* 0x30000014ff137230 */ /* 0x000fe20000004100 */
[----:B------:R-:W2:Y:S01]  /*0890*/  LDS.64 R58, [R6+0x58] ;  /* 0x00005800063a7984 */ /* 0x000ea20000000a00 */
[----:B---3--:R-:W-:-:S02]  /*08a0*/  HADD2.F32 R22, -RZ, R24.H0_H0 ;  /* 0x20000018ff167230 */ /* 0x008fc40000004100 */
[----:B------:R-:W-:Y:S01]  /*08b0*/  HADD2.F32 R23, -RZ, R24.H1_H1 ;  /* 0x30000018ff177230 */ /* 0x000fe20000004100 */
[----:B------:R-:W3:Y:S01]  /*08c0*/  LDS.64 R60, [R6+0x60] ;  /* 0x00006000063c7984 */ /* 0x000ee20000000a00 */
[--C-:B----4-:R-:W-:Y:S02]  /*08d0*/  HADD2.F32 R26, -RZ, R28.reuse.H0_H0 ;  /* 0x2000001cff1a7230 */ /* 0x110fe40000004100 */
[----:B------:R-:W-:Y:S01]  /*08e0*/  HADD2.F32 R27, -RZ, R28.H1_H1 ;  /* 0x3000001cff1b7230 */ /* 0x000fe20000004100 */
[----:B------:R-:W4:Y:S01]  /*08f0*/  LDS.64 R62, [R6+0x68] ;  /* 0x00006800063e7984 */ /* 0x000f220000000a00 */
[--C-:B-----5:R-:W-:Y:S02]  /*0900*/  HADD2.F32 R30, -RZ, R32.reuse.H0_H0 ;  /* 0x20000020ff1e7230 */ /* 0x120fe40000004100 */
[----:B------:R-:W-:Y:S02]  /*0910*/  HADD2.F32 R31, -RZ, R32.H1_H1 ;  /* 0x30000020ff1f7230 */ /* 0x000fe40000004100 */
[----:B-1----:R-:W-:-:S02]  /*0920*/  HADD2.F32 R34, -RZ, R36.H0_H0 ;  /* 0x20000024ff227230 */ /* 0x002fc40000004100 */
[----:B------:R-:W-:Y:S02]  /*0930*/  HADD2.F32 R35, -RZ, R36.H1_H1 ;  /* 0x30000024ff237230 */ /* 0x000fe40000004100 */
[--C-:B------:R-:W-:Y:S02]  /*0940*/  HADD2.F32 R38, -RZ, R40.reuse.H0_H0 ;  /* 0x20000028ff267230 */ /* 0x100fe40000004100 */
[----:B------:R-:W-:Y:S02]  /*0950*/  HADD2.F32 R39, -RZ, R40.H1_H1 ;  /* 0x30000028ff277230 */ /* 0x000fe40000004100 */
[--C-:B------:R-:W-:Y:S02]  /*0960*/  HADD2.F32 R42, -RZ, R44.reuse.H0_H0 ;  /* 0x2000002cff2a7230 */ /* 0x100fe40000004100 */
[----:B------:R-:W-:Y:S02]  /*0970*/  HADD2.F32 R43, -RZ, R44.H1_H1 ;  /* 0x3000002cff2b7230 */ /* 0x000fe40000004100 */
[----:B------:R-:W-:-:S02]  /*0980*/  HADD2.F32 R46, -RZ, R48.H0_H0 ;  /* 0x20000030ff2e7230 */ /* 0x000fc40000004100 */
[----:B------:R-:W-:Y:S02]  /*0990*/  HADD2.F32 R47, -RZ, R48.H1_H1 ;  /* 0x30000030ff2f7230 */ /* 0x000fe40000004100 */
[--C-:B------:R-:W-:Y:S02]  /*09a0*/  HADD2.F32 R50, -RZ, R52.reuse.H0_H0 ;  /* 0x20000034ff327230 */ /* 0x100fe40000004100 */
[----:B------:R-:W-:Y:S02]  /*09b0*/  HADD2.F32 R51, -RZ, R52.H1_H1 ;  /* 0x30000034ff337230 */ /* 0x000fe40000004100 */
[--C-:B------:R-:W-:Y:S02]  /*09c0*/  HADD2.F32 R65, -RZ, R66.reuse.H0_H0 ;  /* 0x20000042ff417230 */ /* 0x100fe40000004100 */
[----:B------:R-:W-:Y:S02]  /*09d0*/  HADD2.F32 R89, -RZ, R66.H1_H1 ;  /* 0x30000042ff597230 */ /* 0x000fe40000004100 */
[----:B------:R-:W-:-:S02]  /*09e0*/  HADD2.F32 R20, -RZ, R21.H0_H0 ;  /* 0x20000015ff147230 */ /* 0x000fc40000004100 */
[----:B------:R-:W-:Y:S02]  /*09f0*/  HADD2.F32 R24, -RZ, R25.H0_H0 ;  /* 0x20000019ff187230 */ /* 0x000fe40000004100 */
[----:B------:R-:W-:Y:S02]  /*0a00*/  HADD2.F32 R28, -RZ, R29.H0_H0 ;  /* 0x2000001dff1c7230 */ /* 0x000fe40000004100 */
[----:B------:R-:W-:Y:S02]  /*0a10*/  HADD2.F32 R32, -RZ, R33.H0_H0 ;  /* 0x20000021ff207230 */ /* 0x000fe40000004100 */
[----:B------:R-:W-:Y:S02]  /*0a20*/  HADD2.F32 R36, -RZ, R37.H0_H0 ;  /* 0x20000025ff247230 */ /* 0x000fe40000004100 */
[----:B------:R-:W-:Y:S02]  /*0a30*/  HADD2.F32 R40, -RZ, R41.H0_H0 ;  /* 0x20000029ff287230 */ /* 0x000fe40000004100 */
[----:B------:R-:W-:-:S02]  /*0a40*/  HADD2.F32 R44, -RZ, R45.H0_H0 ;  /* 0x2000002dff2c7230 */ /* 0x000fc40000004100 */
[----:B------:R-:W-:Y:S02]  /*0a50*/  HADD2.F32 R48, -RZ, R49.H0_H0 ;  /* 0x20000031ff307230 */ /* 0x000fe40000004100 */
[----:B------:R-:W-:Y:S02]  /*0a60*/  HADD2.F32 R52, -RZ, R53.H0_H0 ;  /* 0x20000035ff347230 */ /* 0x000fe40000004100 */
[----:B0-----:R-:W-:Y:S02]  /*0a70*/  HADD2.F32 R68, -RZ, R54.H0_H0 ;  /* 0x20000036ff447230 */ /* 0x001fe40000004100 */
[--C-:B------:R-:W-:Y:S02]  /*0a80*/  HADD2.F32 R69, -RZ, R55.reuse.H0_H0 ;  /* 0x20000037ff457230 */ /* 0x100fe40000004100 */
[----:B------:R-:W-:Y:S02]  /*0a90*/  HADD2.F32 R70, -RZ, R55.H1_H1 ;  /* 0x30000037ff467230 */ /* 0x000fe40000004100 */
[----:B------:R-:W-:-:S02]  /*0aa0*/  HADD2.F32 R66, -RZ, R67.H0_H0 ;  /* 0x20000043ff427230 */ /* 0x000fc40000004100 */
[----:B------:R-:W-:Y:S01]  /*0ab0*/  HADD2.F32 R90, -RZ, R67.H1_H1 ;  /* 0x30000043ff5a7230 */ /* 0x000fe20000004100 */
[----:B------:R-:W-:Y:S01]  /*0ac0*/  MOV R67, RZ ;  /* 0x000000ff00437202 */ /* 0x000fe20000000f00 */
[----:B------:R-:W-:Y:S02]  /*0ad0*/  HADD2.F32 R21, -RZ, R21.H1_H1 ;  /* 0x30000015ff157230 */ /* 0x000fe40000004100 */
[----:B------:R-:W-:Y:S02]  /*0ae0*/  HADD2.F32 R25, -RZ, R25.H1_H1 ;  /* 0x30000019ff197230 */ /* 0x000fe40000004100 */
[----:B------:R-:W-:Y:S02]  /*0af0*/  HADD2.F32 R29, -RZ, R29.H1_H1 ;  /* 0x3000001dff1d7230 */ /* 0x000fe40000004100 */
[----:B------:R-:W-:Y:S02]  /*0b00*/  HADD2.F32 R33, -RZ, R33.H1_H1 ;  /* 0x30000021ff217230 */ /* 0x000fe40000004100 */
[----:B------:R-:W-:-:S02]  /*0b10*/  HADD2.F32 R37, -RZ, R37.H1_H1 ;  /* 0x30000025ff257230 */ /* 0x000fc40000004100 */
[----:B------:R-:W-:Y:S02]  /*0b20*/  HADD2.F32 R41, -RZ, R41.H1_H1 ;  /* 0x30000029ff297230 */ /* 0x000fe40000004100 */
[----:B------:R-:W-:Y:S02]  /*0b30*/  HADD2.F32 R45, -RZ, R45.H1_H1 ;  /* 0x3000002dff2d7230 */ /* 0x000fe40000004100 */
[----:B------:R-:W-:Y:S02]  /*0b40*/  HADD2.F32 R49, -RZ, R49.H1_H1 ;  /* 0x30000031ff317230 */ /* 0x000fe40000004100 */
[----:B------:R-:W-:Y:S02]  /*0b50*/  HADD2.F32 R53, -RZ, R53.H1_H1 ;  /* 0x30000035ff357230 */ /* 0x000fe40000004100 */
[----:B------:R-:W-:Y:S02]  /*0b60*/  HADD2.F32 R54, -RZ, R54.H1_H1 ;  /* 0x30000036ff367230 */ /* 0x000fe40000004100 */
[----:B------:R-:W-:-:S02]  /*0b70*/  HADD2.F32 R55, -RZ, R56.H0_H0 ;  /* 0x20000038ff377230 */ /* 0x000fc40000004100 */
[----:B------:R-:W-:Y:S02]  /*0b80*/  HADD2.F32 R72, -RZ, R56.H1_H1 ;  /* 0x30000038ff487230 */ /* 0x000fe40000004100 */
[--C-:B------:R-:W-:Y:S02]  /*0b90*/  HADD2.F32 R71, -RZ, R57.reuse.H0_H0 ;  /* 0x20000039ff477230 */ /* 0x100fe40000004100 */
[----:B------:R-:W-:Y:S02]  /*0ba0*/  HADD2.F32 R74, -RZ, R57.H1_H1 ;  /* 0x30000039ff4a7230 */ /* 0x000fe40000004100 */
[--C-:B--2---:R-:W-:Y:S02]  /*0bb0*/  HADD2.F32 R73, -RZ, R58.reuse.H0_H0 ;  /* 0x2000003aff497230 */ /* 0x104fe40000004100 */
[----:B------:R-:W-:Y:S02]  /*0bc0*/  HADD2.F32 R76, -RZ, R58.H1_H1 ;  /* 0x3000003aff4c7230 */ /* 0x000fe40000004100 */
[----:B------:R-:W-:-:S02]  /*0bd0*/  HADD2.F32 R75, -RZ, R59.H0_H0 ;  /* 0x2000003bff4b7230 */ /* 0x000fc40000004100 */
[----:B------:R-:W-:Y:S02]  /*0be0*/  HADD2.F32 R78, -RZ, R59.H1_H1 ;  /* 0x3000003bff4e7230 */ /* 0x000fe40000004100 */
[--C-:B---3--:R-:W-:Y:S02]  /*0bf0*/  HADD2.F32 R77, -RZ, R60.reuse.H0_H0 ;  /* 0x2000003cff4d7230 */ /* 0x108fe40000004100 */
[----:B------:R-:W-:Y:S02]  /*0c00*/  HADD2.F32 R80, -RZ, R60.H1_H1 ;  /* 0x3000003cff507230 */ /* 0x000fe40000004100 */
[--C-:B------:R-:W-:Y:S02]  /*0c10*/  HADD2.F32 R79, -RZ, R61.reuse.H0_H0 ;  /* 0x2000003dff4f7230 */ /* 0x100fe40000004100 */
[----:B------:R-:W-:Y:S02]  /*0c20*/  HADD2.F32 R82, -RZ, R61.H1_H1 ;  /* 0x3000003dff527230 */ /* 0x000fe40000004100 */
[----:B----4-:R-:W-:-:S02]  /*0c30*/  HADD2.F32 R81, -RZ, R62.H0_H0 ;  /* 0x2000003eff517230 */ /* 0x010fc40000004100 */
[----:B------:R-:W-:Y:S02]  /*0c40*/  HADD2.F32 R84, -RZ, R62.H1_H1 ;  /* 0x3000003eff547230 */ /* 0x000fe40000004100 */
[--C-:B------:R-:W-:Y:S02]  /*0c50*/  HADD2.F32 R83, -RZ, R63.reuse.H0_H0 ;  /* 0x2000003fff537230 */ /* 0x100fe40000004100 */
[----:B------:R-:W-:-:S07]  /*0c60*/  HADD2.F32 R86, -RZ, R63.H1_H1 ;  /* 0x3000003fff567230 */ /* 0x000fce0000004100 */
.L_x_8:
[----:B------:R-:W-:-:S05]  /*0c70*/  LEA R91, R67, UR6, 0x7 ;  /* 0x00000006435b7c11 */ /* 0x000fca000f8e38ff */
[----:B------:R-:W0:Y:S04]  /*0c80*/  LDS.64 R56, [R91] ;  /* 0x000000005b387984 */ /* 0x000e280000000a00 */
[----:B------:R-:W1:Y:S04]  /*0c90*/  LDS.64 R62, [R91+0x8] ;  /* 0x000008005b3e7984 */ /* 0x000e680000000a00 */
[----:B------:R-:W2:Y:S01]  /*0ca0*/  LDS.64 R58, [R91+0x10] ;  /* 0x000010005b3a7984 */ /* 0x000ea20000000a00 */
[--C-:B0-----:R-:W-:Y:S02]  /*0cb0*/  HADD2.F32 R61, -RZ, R56.reuse.H0_H0 ;  /* 0x20000038ff3d7230 */ /* 0x101fe40000004100 */
[----:B------:R-:W-:-:S02]  /*0cc0*/  HADD2.F32 R93, -RZ, R56.H1_H1 ;  /* 0x30000038ff5d7230 */ /* 0x000fc40000004100 */
[--C-:B------:R-:W-:Y:S02]  /*0cd0*/  HADD2.F32 R94, -RZ, R57.reuse.H0_H0 ;  /* 0x20000039ff5e7230 */ /* 0x100fe40000004100 */
[----:B------:R-:W-:Y:S01]  /*0ce0*/  FFMA R56, R0, R61, RZ ;  /* 0x0000003d00387223 */ /* 0x000fe200000000ff */
[----:B------:R-:W-:Y:S01]  /*0cf0*/  HADD2.F32 R57, -RZ, R57.H1_H1 ;  /* 0x30000039ff397230 */ /* 0x000fe20000004100 */
[----:B------:R-:W0:Y:S02]  /*0d00*/  LDS.64 R60, [R91+0x18] ;  /* 0x000018005b3c7984 */ /* 0x000e240000000a00 */
[----:B------:R-:W-:Y:S01]  /*0d10*/  FFMA R93, R19, R93, R56 ;  /* 0x0000005d135d7223 */ /* 0x000fe20000000038 */
[----:B-1----:R-:W-:-:S03]  /*0d20*/  HADD2.F32 R56, -RZ, R62.H0_H0 ;  /* 0x2000003eff387230 */ /* 0x002fc60000004100 */
[----:B------:R-:W-:Y:S01]  /*0d30*/  FFMA R94, R20, R94, R93 ;  /* 0x0000005e145e7223 */ /* 0x000fe2000000005d */
[----:B------:R-:W-:-:S03]  /*0d40*/  HADD2.F32 R93, -RZ, R62.H1_H1 ;  /* 0x3000003eff5d7230 */ /* 0x000fc60000004100 */
[----:B------:R-:W-:Y:S01]  /*0d50*/  FFMA R57, R21, R57, R94 ;  /* 0x0000003915397223 */ /* 0x000fe2000000005e */
[--C-:B------:R-:W-:Y:S02]  /*0d60*/  HADD2.F32 R94, -RZ, R63.reuse.H0_H0 ;  /* 0x2000003fff5e7230 */ /* 0x100fe40000004100 */
[----:B------:R-:W-:Y:S02]  /*0d70*/  HADD2.F32 R63, -RZ, R63.H1_H1 ;  /* 0x3000003fff3f7230 */ /* 0x000fe40000004100 */
[----:B------:R-:W-:Y:S02]  /*0d80*/  FFMA R62, R22, R56, R57 ;  /* 0x00000038163e7223 */ /* 0x000fe40000000039 */
[----:B------:R-:W1:Y:S02]  /*0d90*/  LDS.64 R56, [R91+0x20] ;  /* 0x000020005b387984 */ /* 0x000e640000000a00 */
[----:B------:R-:W-:Y:S01]  /*0da0*/  FFMA R93, R23, R93, R62 ;  /* 0x0000005d175d7223 */ /* 0x000fe2000000003e */
[----:B--2---:R-:W-:-:S03]  /*0db0*/  HADD2.F32 R62, -RZ, R58.H0_H0 ;  /* 0x2000003aff3e7230 */ /* 0x004fc60000004100 */
[----:B------:R-:W-:Y:S01]  /*0dc0*/  FFMA R94, R24, R94, R93 ;  /* 0x0000005e185e7223 */ /* 0x000fe2000000005d */
[----:B------:R-:W-:-:S03]  /*0dd0*/  HADD2.F32 R93, -RZ, R58.H1_H1 ;  /* 0x3000003aff5d7230 */ /* 0x000fc60000004100 */
[----:B------:R-:W-:Y:S01]  /*0de0*/  FFMA R63, R25, R63, R94 ;  /* 0x0000003f193f7223 */ /* 0x000fe2000000005e */
[--C-:B------:R-:W-:Y:S02]  /*0df0*/  HADD2.F32 R94, -RZ, R59.reuse.H0_H0 ;  /* 0x2000003bff5e7230 */ /* 0x100fe40000004100 */
[----:B------:R-:W-:Y:S02]  /*0e00*/  HADD2.F32 R59, -RZ, R59.H1_H1 ;  /* 0x3000003bff3b7230 */ /* 0x000fe40000004100 */
[----:B------:R-:W-:Y:S02]  /*0e10*/  FFMA R58, R26, R62, R63 ;  /* 0x0000003e1a3a7223 */ /* 0x000fe4000000003f */
[----:B------:R-:W2:Y:S02]  /*0e20*/  LDS.64 R62, [R91+0x28] ;  /* 0x000028005b3e7984 */ /* 0x000ea40000000a00 */
[----:B------:R-:W-:-:S04]  /*0e30*/  FFMA R93, R27, R93, R58 ;  /* 0x0000005d1b5d7223 */ /* 0x000fc8000000003a */
[----:B------:R-:W-:Y:S01]  /*0e40*/  FFMA R94, R28, R94, R93 ;  /* 0x0000005e1c5e7223 */ /* 0x000fe2000000005d */
[----:B0-----:R-:W-:-:S03]  /*0e50*/  HADD2.F32 R58, -RZ, R60.H0_H0 ;  /* 0x2000003cff3a7230 */ /* 0x001fc60000004100 */
[----:B------:R-:W-:Y:S01]  /*0e60*/  FFMA R59, R29, R59, R94 ;  /* 0x0000003b1d3b7223 */ /* 0x000fe2000000005e */
[----:B------:R-:W-:Y:S02]  /*0e70*/  HADD2.F32 R93, -RZ, R60.H1_H1 ;  /* 0x3000003cff5d7230 */ /* 0x000fe40000004100 */
[--C-:B------:R-:W-:Y:S02]  /*0e80*/  HADD2.F32 R94, -RZ, R61.reuse.H0_H0 ;  /* 0x2000003dff5e7230 */ /* 0x100fe40000004100 */
[----:B------:R-:W-:Y:S01]  /*0e90*/  FFMA R60, R30, R58, R59 ;  /* 0x0000003a1e3c7223 */ /* 0x000fe2000000003b */
[----:B------:R-:W-:Y:S01]  /*0ea0*/  HADD2.F32 R61, -RZ, R61.H1_H1 ;  /* 0x3000003dff3d7230 */ /* 0x000fe20000004100 */
[----:B------:R-:W0:Y:S02]  /*0eb0*/  LDS.64 R58, [R91+0x30] ;  /* 0x000030005b3a7984 */ /* 0x000e240000000a00 */
[----:B------:R-:W-:-:S04]  /*0ec0*/  FFMA R93, R31, R93, R60 ;  /* 0x0000005d1f5d7223 */ /* 0x000fc8000000003c */
[----:B------:R-:W-:Y:S01]  /*0ed0*/  FFMA R94, R32, R94, R93 ;  /* 0x0000005e205e7223 */ /* 0x000fe2000000005d */
[----:B-1----:R-:W-:-:S03]  /*0ee0*/  HADD2.F32 R60, -RZ, R56.H0_H0 ;  /* 0x20000038ff3c7230 */ /* 0x002fc60000004100 */
[----:B------:R-:W-:Y:S01]  /*0ef0*/  FFMA R61, R33, R61, R94 ;  /* 0x0000003d213d7223 */ /* 0x000fe2000000005e */
[----:B------:R-:W-:Y:S02]  /*0f00*/  HADD2.F32 R93, -RZ, R56.H1_H1 ;  /* 0x30000038ff5d7230 */ /* 0x000fe40000004100 */
[--C-:B------:R-:W-:Y:S02]  /*0f10*/  HADD2.F32 R94, -RZ, R57.reuse.H0_H0 ;  /* 0x20000039ff5e7230 */ /* 0x100fe40000004100 */
[----:B------:R-:W-:Y:S01]  /*0f20*/  FFMA R56, R34, R60, R61 ;  /* 0x0000003c22387223 */ /* 0x000fe2000000003d */
[----:B------:R-:W-:Y:S01]  /*0f30*/  HADD2.F32 R57, -RZ, R57.H1_H1 ;  /* 0x30000039ff397230 */ /* 0x000fe20000004100 */
[----:B------:R-:W1:Y:S02]  /*0f40*/  LDS.64 R60, [R91+0x38] ;  /* 0x000038005b3c7984 */ /* 0x000e640000000a00 */
[----:B------:R-:W-:-:S04]  /*0f50*/  FFMA R93, R35, R93, R56 ;  /* 0x0000005d235d7223 */ /* 0x000fc80000000038 */
[----:B------:R-:W-:Y:S01]  /*0f60*/  FFMA R94, R36, R94, R93 ;  /* 0x0000005e245e7223 */ /* 0x000fe2000000005d */
[----:B--2---:R-:W-:-:S03]  /*0f70*/  HADD2.F32 R56, -RZ, R62.H0_H0 ;  /* 0x2000003eff387230 */ /* 0x004fc60000004100 */
[----:B------:R-:W-:Y:S01]  /*0f80*/  FFMA R57, R37, R57, R94 ;  /* 0x0000003925397223 */ /* 0x000fe2000000005e */
[----:B------:R-:W-:Y:S02]  /*0f90*/  HADD2.F32 R93, -RZ, R62.H1_H1 ;  /* 0x3000003eff5d7230 */ /* 0x000fe40000004100 */
[--C-:B------:R-:W-:Y:S02]  /*0fa0*/  HADD2.F32 R94, -RZ, R63.reuse.H0_H0 ;  /* 0x2000003fff5e7230 */ /* 0x100fe40000004100 */
[----:B------:R-:W-:Y:S01]  /*0fb0*/  FFMA R62, R38, R56, R57 ;  /* 0x00000038263e7223 */ /* 0x000fe20000000039 */
[----:B------:R-:W-:Y:S01]  /*0fc0*/  HADD2.F32 R63, -RZ, R63.H1_H1 ;  /* 0x3000003fff3f7230 */ /* 0x000fe20000004100 */
        /* <DEDUP_REMOVED lines=34> */
[----:B------:R-:W-:Y:S02]  /*11f0*/  FFMA R93, R68, R56, R57 ;  /* 0x00000038445d7223 */ /* 0x000fe40000000039 */
[----:B------:R-:W0:Y:S02]  /*1200*/  LDS.64 R56, [R91+0x60] ;  /* 0x000060005b387984 */ /* 0x000e240000000a00 */
[----:B------:R-:W-:Y:S01]  /*1210*/  FFMA R62, R54, R62, R93 ;  /* 0x0000003e363e7223 */ /* 0x000fe2000000005d */
[----:B------:R-:W-:-:S03]  /*1220*/  HADD2.F32 R93, -RZ, R63.H1_H1 ;  /* 0x3000003fff5d7230 */ /* 0x000fc60000004100 */
[----:B------:R-:W-:Y:S01]  /*1230*/  FFMA R63, R69, R94, R62 ;  /* 0x0000005e453f7223 */ /* 0x000fe2000000003e */
[----:B-1----:R-:W-:-:S03]  /*1240*/  HADD2.F32 R94, -RZ, R58.H0_H0 ;  /* 0x2000003aff5e7230 */ /* 0x002fc60000004100 */
[----:B------:R-:W-:Y:S01]  /*1250*/  FFMA R62, R70, R93, R63 ;  /* 0x0000005d463e7223 */ /* 0x000fe2000000003f */
[----:B------:R-:W-:-:S03]  /*1260*/  HADD2.F32 R58, -RZ, R58.H1_H1 ;  /* 0x3000003aff3a7230 */ /* 0x000fc60000004100 */
[----:B------:R-:W-:Y:S01]  /*1270*/  FFMA R93, R55, R94, R62 ;  /* 0x0000005e375d7223 */ /* 0x000fe2000000003e */
[--C-:B------:R-:W-:Y:S01]  /*1280*/  HADD2.F32 R94, -RZ, R59.reuse.H0_H0 ;  /* 0x2000003bff5e7230 */ /* 0x100fe20000004100 */
[----:B------:R-:W1:Y:S02]  /*1290*/  LDS.64 R62, [R91+0x68] ;  /* 0x000068005b3e7984 */ /* 0x000e640000000a00 */
[----:B------:R-:W-:Y:S01]  /*12a0*/  FFMA R58, R72, R58, R93 ;  /* 0x0000003a483a7223 */ /* 0x000fe2000000005d */
[----:B------:R-:W-:-:S03]  /*12b0*/  HADD2.F32 R93, -RZ, R59.H1_H1 ;  /* 0x3000003bff5d7230 */ /* 0x000fc60000004100 */
[----:B------:R-:W-:Y:S01]  /*12c0*/  FFMA R59, R71, R94, R58 ;  /* 0x0000005e473b7223 */ /* 0x000fe2000000003a */
[----:B--2---:R-:W-:-:S03]  /*12d0*/  HADD2.F32 R94, -RZ, R60.H0_H0 ;  /* 0x2000003cff5e7230 */ /* 0x004fc60000004100 */
[----:B------:R-:W-:Y:S01]  /*12e0*/  FFMA R58, R74, R93, R59 ;  /* 0x0000005d4a3a7223 */ /* 0x000fe2000000003b */
[----:B------:R-:W-:-:S03]  /*12f0*/  HADD2.F32 R60, -RZ, R60.H1_H1 ;  /* 0x3000003cff3c7230 */ /* 0x000fc60000004100 */
[----:B------:R-:W-:Y:S01]  /*1300*/  FFMA R93, R73, R94, R58 ;  /* 0x0000005e495d7223 */ /* 0x000fe2000000003a */
[--C-:B------:R-:W-:Y:S01]  /*1310*/  HADD2.F32 R94, -RZ, R61.reuse.H0_H0 ;  /* 0x2000003dff5e7230 */ /* 0x100fe20000004100 */
[----:B------:R-:W2:Y:S02]  /*1320*/  LDS.64 R58, [R91+0x70] ;  /* 0x000070005b3a7984 */ /* 0x000ea40000000a00 */
[----:B------:R-:W-:Y:S01]  /*1330*/  FFMA R60, R76, R60, R93 ;  /* 0x0000003c4c3c7223 */ /* 0x000fe2000000005d */
[----:B------:R-:W-:-:S03]  /*1340*/  HADD2.F32 R93, -RZ, R61.H1_H1 ;  /* 0x3000003dff5d7230 */ /* 0x000fc60000004100 */
[----:B------:R-:W-:Y:S01]  /*1350*/  FFMA R61, R75, R94, R60 ;  /* 0x0000005e4b3d7223 */ /* 0x000fe2000000003c */
[----:B0-----:R-:W-:-:S03]  /*1360*/  HADD2.F32 R94, -RZ, R56.H0_H0 ;  /* 0x20000038ff5e7230 */ /* 0x001fc60000004100 */
[----:B------:R-:W-:Y:S01]  /*1370*/  FFMA R60, R78, R93, R61 ;  /* 0x0000005d4e3c7223 */ /* 0x000fe2000000003d */
[----:B------:R-:W-:-:S03]  /*1380*/  HADD2.F32 R56, -RZ, R56.H1_H1 ;  /* 0x30000038ff387230 */ /* 0x000fc60000004100 */
[----:B------:R-:W-:Y:S01]  /*1390*/  FFMA R93, R77, R94, R60 ;  /* 0x0000005e4d5d7223 */ /* 0x000fe2000000003c */
[--C-:B------:R-:W-:Y:S01]  /*13a0*/  HADD2.F32 R94, -RZ, R57.reuse.H0_H0 ;  /* 0x20000039ff5e7230 */ /* 0x100fe20000004100 */
[----:B------:R-:W0:Y:S02]  /*13b0*/  LDS.64 R60, [R91+0x78] ;  /* 0x000078005b3c7984 */ /* 0x000e240000000a00 */
[----:B------:R-:W-:Y:S01]  /*13c0*/  FFMA R56, R80, R56, R93 ;  /* 0x0000003850387223 */ /* 0x000fe2000000005d */
[----:B------:R-:W-:-:S03]  /*13d0*/  HADD2.F32 R93, -RZ, R57.H1_H1 ;  /* 0x30000039ff5d7230 */ /* 0x000fc60000004100 */
[----:B------:R-:W-:Y:S01]  /*13e0*/  FFMA R57, R79, R94, R56 ;  /* 0x0000005e4f397223 */ /* 0x000fe20000000038 */
[----:B-1----:R-:W-:-:S03]  /*13f0*/  HADD2.F32 R94, -RZ, R62.H0_H0 ;  /* 0x2000003eff5e7230 */ /* 0x002fc60000004100 */
[----:B------:R-:W-:Y:S01]  /*1400*/  FFMA R56, R82, R93, R57 ;  /* 0x0000005d52387223 */ /* 0x000fe20000000039 */
[----:B------:R-:W-:Y:S01]  /*1410*/  HADD2.F32 R62, -RZ, R62.H1_H1 ;  /* 0x3000003eff3e7230 */ /* 0x000fe20000004100 */
[----:B------:R-:W-:Y:S02]  /*1420*/  LEA R93, R67, R14, 0x2 ;  /* 0x0000000e435d7211 */ /* 0x000fe400078e10ff */
[----:B------:R-:W-:Y:S01]  /*1430*/  FFMA R57, R81, R94, R56 ;  /* 0x0000005e51397223 */ /* 0x000fe20000000038 */
[--C-:B------:R-:W-:Y:S01]  /*1440*/  HADD2.F32 R56, -RZ, R63.reuse.H0_H0 ;  /* 0x2000003fff387230 */ /* 0x100fe20000004100 */
[----:B------:R-:W-:Y:S01]  /*1450*/  LEA R94, R15, R67, 0x6 ;  /* 0x000000430f5e7211 */ /* 0x000fe200078e30ff */
[----:B------:R-:W-:Y:S02]  /*1460*/  HADD2.F32 R63, -RZ, R63.H1_H1 ;  /* 0x3000003fff3f7230 */ /* 0x000fe40000004100 */
[----:B------:R-:W-:Y:S01]  /*1470*/  FFMA R62, R84, R62, R57 ;  /* 0x0000003e543e7223 */ /* 0x000fe20000000039 */
[----:B------:R-:W-:-:S02]  /*1480*/  IADD3 R67, PT, PT, R67, 0x4, RZ ;  /* 0x0000000443437810 */ /* 0x000fc40007ffe0ff */
[----:B------:R-:W-:Y:S01]  /*1490*/  ISETP.GT.U32.AND P2, PT, R94, R11, PT ;  /* 0x0000000b5e00720c */ /* 0x000fe20003f44070 */
[----:B------:R-:W-:Y:S01]  /*14a0*/  FFMA R57, R83, R56, R62 ;  /* 0x0000003853397223 */ /* 0x000fe2000000003e */
[----:B--2---:R-:W-:-:S03]  /*14b0*/  HADD2.F32 R62, -RZ, R58.H0_H0 ;  /* 0x2000003aff3e7230 */ /* 0x004fc60000004100 */
[----:B------:R-:W-:Y:S01]  /*14c0*/  FFMA R56, R86, R63, R57 ;  /* 0x0000003f56387223 */ /* 0x000fe20000000039 */
[----:B------:R-:W-:-:S03]  /*14d0*/  HADD2.F32 R58, -RZ, R58.H1_H1 ;  /* 0x3000003aff3a7230 */ /* 0x000fc60000004100 */
[----:B------:R-:W-:Y:S01]  /*14e0*/  FFMA R56, R85, R62, R56 ;  /* 0x0000003e55387223 */ /* 0x000fe20000000038 */
[--C-:B------:R-:W-:Y:S02]  /*14f0*/  HADD2.F32 R62, -RZ, R59.reuse.H0_H0 ;  /* 0x2000003bff3e7230 */ /* 0x100fe40000004100 */
[----:B------:R-:W-:Y:S02]  /*1500*/  HADD2.F32 R59, -RZ, R59.H1_H1 ;  /* 0x3000003bff3b7230 */ /* 0x000fe40000004100 */
[----:B------:R-:W-:-:S04]  /*1510*/  FFMA R57, R87, R58, R56 ;  /* 0x0000003a57397223 */ /* 0x000fc80000000038 */
[----:B------:R-:W-:Y:S01]  /*1520*/  FFMA R57, R64, R62, R57 ;  /* 0x0000003e40397223 */ /* 0x000fe20000000039 */
[----:B0-----:R-:W-:-:S03]  /*1530*/  HADD2.F32 R58, -RZ, R60.H0_H0 ;  /* 0x2000003cff3a7230 */ /* 0x001fc60000004100 */
[----:B------:R-:W-:Y:S01]  /*1540*/  FFMA R56, R88, R59, R57 ;  /* 0x0000003b58387223 */ /* 0x000fe20000000039 */
[----:B------:R-:W-:-:S03]  /*1550*/  HADD2.F32 R60, -RZ, R60.H1_H1 ;  /* 0x3000003cff3c7230 */ /* 0x000fc60000004100 */
[----:B------:R-:W-:Y:S01]  /*1560*/  FFMA R56, R65, R58, R56 ;  /* 0x0000003a41387223 */ /* 0x000fe20000000038 */
[--C-:B------:R-:W-:Y:S02]  /*1570*/  HADD2.F32 R58, -RZ, R61.reuse.H0_H0 ;  /* 0x2000003dff3a7230 */ /* 0x100fe40000004100 */
[----:B------:R-:W-:Y:S02]  /*1580*/  HADD2.F32 R61, -RZ, R61.H1_H1 ;  /* 0x3000003dff3d7230 */ /* 0x000fe40000004100 */
[----:B------:R-:W-:-:S04]  /*1590*/  FFMA R57, R89, R60, R56 ;  /* 0x0000003c59397223 */ /* 0x000fc80000000038 */
[----:B------:R-:W-:-:S04]  /*15a0*/  FFMA R57, R66, R58, R57 ;  /* 0x0000003a42397223 */ /* 0x000fc80000000039 */
[----:B------:R-:W-:-:S04]  /*15b0*/  FFMA R57, R90, R61, R57 ;  /* 0x0000003d5a397223 */ /* 0x000fc80000000039 */
[----:B------:R-:W-:-:S05]  /*15c0*/  FMUL R57, R57, UR5 ;  /* 0x0000000539397c20 */ /* 0x000fca0008400000 */
[----:B------:R-:W-:-:S05]  /*15d0*/  FSEL R96, R57, -3.40282346638528859812e+38, !P2 ;  /* 0xff7fffff39607808 */ /* 0x000fca0005000000 */
[----:B------:R-:W-:Y:S04]  /*15e0*/  STS [R93], R96 ;  /* 0x000000605d007388 */ /* 0x000fe80000000800 */
[----:B------:R-:W0:Y:S04]  /*15f0*/  LDS.64 R56, [R91+0x80] ;  /* 0x000080005b387984 */ /* 0x000e280000000a00 */
[----:B------:R-:W1:Y:S04]  /*1600*/  LDS.64 R62, [R91+0x88] ;  /* 0x000088005b3e7984 */ /* 0x000e680000000a00 */
[----:B------:R-:W2:Y:S01]  /*1610*/  LDS.64 R58, [R91+0x90] ;  /* 0x000090005b3a7984 */ /* 0x000ea20000000a00 */
[----:B0-----:R-:W-:-:S02]  /*1620*/  HADD2.F32 R61, -RZ, R56.H0_H0 ;  /* 0x20000038ff3d7230 */ /* 0x001fc40000004100 */
[----:B------:R-:W-:Y:S02]  /*1630*/  HADD2.F32 R95, -RZ, R56.H1_H1 ;  /* 0x30000038ff5f7230 */ /* 0x000fe40000004100 */
[--C-:B------:R-:W-:Y:S02]  /*1640*/  HADD2.F32 R97, -RZ, R57.reuse.H0_H0 ;  /* 0x20000039ff617230 */ /* 0x100fe40000004100 */
[----:B------:R-:W-:Y:S01]  /*1650*/  FFMA R56, R0, R61, RZ ;  /* 0x0000003d00387223 */ /* 0x000fe200000000ff */
[----:B------:R-:W-:Y:S01]  /*1660*/  HADD2.F32 R57, -RZ, R57.H1_H1 ;  /* 0x30000039ff397230 */ /* 0x000fe20000004100 */
[----:B------:R-:W0:Y:S01]  /*1670*/  LDS.64 R60, [R91+0x98] ;  /* 0x000098005b3c7984 */ /* 0x000e220000000a00 */
[----:B-1----:R-:W-:Y:S02]  /*1680*/  HADD2.F32 R96, -RZ, R62.H1_H1 ;  /* 0x3000003eff607230 */ /* 0x002fe40000004100 */
[----:B------:R-:W-:-:S04]  /*1690*/  FFMA R95, R19, R95, R56 ;  /* 0x0000005f135f7223 */ /* 0x000fc80000000038 */
[----:B------:R-:W-:Y:S01]  /*16a0*/  FFMA R56, R20, R97, R95 ;  /* 0x0000006114387223 */ /* 0x000fe2000000005f */
[----:B------:R-:W-:Y:S02]  /*16b0*/  HADD2.F32 R95, -RZ, R62.H0_H0 ;  /* 0x2000003eff5f7230 */ /* 0x000fe40000004100 */
[--C-:B------:R-:W-:Y:S02]  /*16c0*/  HADD2.F32 R97, -RZ, R63.reuse.H0_H0 ;  /* 0x2000003fff617230 */ /* 0x100fe40000004100 */
[----:B------:R-:W-:Y:S01]  /*16d0*/  FFMA R57, R21, R57, R56 ;  /* 0x0000003915397223 */ /* 0x000fe20000000038 */
[----:B------:R-:W-:-:S03]  /*16e0*/  HADD2.F32 R63, -RZ, R63.H1_H1 ;  /* 0x3000003fff3f7230 */ /* 0x000fc60000004100 */
[----:B------:R-:W-:Y:S02]  /*16f0*/  FFMA R62, R22, R95, R57 ;  /* 0x0000005f163e7223 */ /* 0x000fe40000000039 */
[----:B------:R-:W1:Y:S02]  /*1700*/  LDS.64 R56, [R91+0xa0] ;  /* 0x0000a0005b387984 */ /* 0x000e640000000a00 */
[----:B------:R-:W-:Y:S01]  /*1710*/  FFMA R95, R23, R96, R62 ;  /* 0x00000060175f7223 */ /* 0x000fe2000000003e */
[----:B--2---:R-:W-:-:S03]  /*1720*/  HADD2.F32 R96, -RZ, R58.H1_H1 ;  /* 0x3000003aff607230 */ /* 0x004fc60000004100 */
[----:B------:R-:W-:Y:S01]  /*1730*/  FFMA R62, R24, R97, R95 ;  /* 0x00000061183e7223 */ /* 0x000fe2000000005f */
[----:B------:R-:W-:Y:S02]  /*1740*/  HADD2.F32 R95, -RZ, R58.H0_H0 ;  /* 0x2000003aff5f7230 */ /* 0x000fe40000004100 */
[--C-:B------:R-:W-:Y:S02]  /*1750*/  HADD2.F32 R97, -RZ, R59.reuse.H0_H0 ;  /* 0x2000003bff617230 */ /* 0x100fe40000004100 */
[----:B------:R-:W-:Y:S01]  /*1760*/  FFMA R63, R25, R63, R62 ;  /* 0x0000003f193f7223 */ /* 0x000fe2000000003e */
[----:B------:R-:W-:-:S03]  /*1770*/  HADD2.F32 R59, -RZ, R59.H1_H1 ;  /* 0x3000003bff3b7230 */ /* 0x000fc60000004100 */
        /* <DEDUP_REMOVED lines=98> */
[--C-:B------:R-:W-:Y:S02]  /*1da0*/  HADD2.F32 R56, -RZ, R63.reuse.H0_H0 ;  /* 0x2000003fff387230 */ /* 0x100fe40000004100 */
[----:B------:R-:W-:Y:S02]  /*1db0*/  HADD2.F32 R63, -RZ, R63.H1_H1 ;  /* 0x3000003fff3f7230 */ /* 0x000fe40000004100 */
[----:B------:R-:W-:-:S04]  /*1dc0*/  FFMA R62, R84, R62, R57 ;  /* 0x0000003e543e7223 */ /* 0x000fc80000000039 */
        /* <DEDUP_REMOVED lines=15> */
[----:B------:R-:W-:Y:S01]  /*1ec0*/  FFMA R57, R89, R60, R56 ;  /* 0x0000003c59397223 */ /* 0x000fe20000000038 */
[----:B------:R-:W-:-:S03]  /*1ed0*/  IADD3 R56, PT, PT, R94, 0x1, RZ ;  /* 0x000000015e387810 */ /* 0x000fc60007ffe0ff */
[----:B------:R-:W-:Y:S01]  /*1ee0*/  FFMA R57, R66, R58, R57 ;  /* 0x0000003a42397223 */ /* 0x000fe20000000039 */
[----:B------:R-:W-:-:S03]  /*1ef0*/  ISETP.GT.U32.AND P2, PT, R56, R11, PT ;  /* 0x0000000b3800720c */ /* 0x000fc60003f44070 */
[----:B------:R-:W-:-:S04]  /*1f00*/  FFMA R57, R90, R61, R57 ;  /* 0x0000003d5a397223 */ /* 0x000fc80000000039 */
[----:B------:R-:W-:-:S05]  /*1f10*/  FMUL R57, R57, UR5 ;  /* 0x0000000539397c20 */ /* 0x000fca0008400000 */
[----:B------:R-:W-:-:S05]  /*1f20*/  FSEL R96, R57, -3.40282346638528859812e+38, !P2 ;  /* 0xff7fffff39607808 */ /* 0x000fca0005000000 */
[----:B------:R-:W-:Y:S04]  /*1f30*/  STS [R93+0x4], R96 ;  /* 0x000004605d007388 */ /* 0x000fe80000000800 */
        /* <DEDUP_REMOVED lines=142> */
[C---:B------:R-:W-:Y:S02]  /*2820*/  IADD3 R56, PT, PT, R94.reuse, 0x2, RZ ;  /* 0x000000025e387810 */ /* 0x040fe40007ffe0ff */
[----:B------:R-:W-:Y:S01]  /*2830*/  IADD3 R94, PT, PT, R94, 0x3, RZ ;  /* 0x000000035e5e7810 */ /* 0x000fe20007ffe0ff */
[----:B------:R-:W-:Y:S01]  /*2840*/  FFMA R57, R66, R58, R57 ;  /* 0x0000003a42397223 */ /* 0x000fe20000000039 */
[----:B------:R-:W-:-:S03]  /*2850*/  ISETP.GT.U32.AND P2, PT, R56, R11, PT ;  /* 0x0000000b3800720c */ /* 0x000fc60003f44070 */
[----:B------:R-:W-:-:S04]  /*2860*/  FFMA R57, R90, R61, R57 ;  /* 0x0000003d5a397223 */ /* 0x000fc80000000039 */
[----:B------:R-:W-:-:S05]  /*2870*/  FMUL R57, R57, UR5 ;  /* 0x0000000539397c20 */ /* 0x000fca0008400000 */
[----:B------:R-:W-:Y:S02]  /*2880*/  FSEL R96, R57, -3.40282346638528859812e+38, !P2 ;  /* 0xff7fffff39607808 */ /* 0x000fe40005000000 */
[----:B------:R-:W-:-:S03]  /*2890*/  ISETP.GT.U32.AND P2, PT, R94, R11, PT ;  /* 0x0000000b5e00720c */ /* 0x000fc60003f44070 */
        /* <DEDUP_REMOVED lines=146> */
[----:B------:R-:W-:Y:S02]  /*31c0*/  FSEL R56, R57, -3.40282346638528859812e+38, !P2 ;  /* 0xff7fffff39387808 */ /* 0x000fe40005000000 */
[----:B------:R-:W-:-:S03]  /*31d0*/  ISETP.NE.AND P2, PT, R67, R92, PT ;  /* 0x0000005c4300720c */ /* 0x000fc60003f45270 */
[----:B------:R0:W-:Y:S10]  /*31e0*/  STS [R93+0xc], R56 ;  /* 0x00000c385d007388 */ /* 0x0001f40000000800 */
[----:B0-----:R-:W-:Y:S05]  /*31f0*/  @P2 BRA `(.L_x_8) ;  /* 0xffffffd8009c2947 */ /* 0x001fea000383ffff */
.L_x_7:
[----:B------:R-:W-:Y:S05]  /*3200*/  @!P0 BRA `(.L_x_6) ;  /* 0x0000000c00b48947 */ /* 0x000fea0003800000 */
[----:B------:R-:W0:Y:S01]  /*3210*/  LDS.64 R28, [R6+0x10] ;  /* 0x00001000061c7984 */ /* 0x000e220000000a00 */
[----:B------:R-:W1:Y:S03]  /*3220*/  LDCU UR12, c[0x0][0x3a0] ;  /* 0x00007400ff0c77ac */ /* 0x000e660008000800 */
[----:B------:R-:W2:Y:S01]  /*3230*/  LDS.64 R30, [R6+0x18] ;  /* 0x00001800061e7984 */ /* 0x000ea20000000a00 */
[----:B------:R-:W-:-:S03]  /*3240*/  UMOV UR5, URZ ;  /* 0x000000ff00057c82 */ /* 0x000fc60008000000 */
[----:B------:R-:W3:Y:S04]  /*3250*/  LDS.64 R34, [R6+0x20] ;  /* 0x0000200006227984 */ /* 0x000ee80000000a00 */
[----:B------:R-:W4:Y:S04]  /*3260*/  LDS.64 R24, [R6] ;  /* 0x0000000006187984 */ /* 0x000f280000000a00 */
[----:B------:R-:W5:Y:S04]  /*3270*/  LDS.64 R26, [R6+0x8] ;  /* 0x00000800061a7984 */ /* 0x000f680000000a00 */
[----:B------:R-:W1:Y:S04]  /*3280*/  LDS.64 R62, [R6+0x28] ;  /* 0x00002800063e7984 */ /* 0x000e680000000a00 */
[----:B------:R-:W1:Y:S04]  /*3290*/  LDS.64 R60, [R6+0x30] ;  /* 0x00003000063c7984 */ /* 0x000e680000000a00 */
[----:B------:R-:W1:Y:S04]  /*32a0*/  LDS.64 R64, [R6+0x38] ;  /* 0x0000380006407984 */ /* 0x000e680000000a00 */
[----:B------:R-:W-:Y:S04]  /*32b0*/  LDS.64 R32, [R6+0x70] ;  /* 0x0000700006207984 */ /* 0x000fe80000000a00 */
[----:B------:R-:W-:Y:S01]  /*32c0*/  LDS.64 R20, [R6+0x40] ;  /* 0x0000400006147984 */ /* 0x000fe20000000a00 */
[----:B0-----:R-:W-:-:S03]  /*32d0*/  HADD2.F32 R51, -RZ, R28.H0_H0 ;  /* 0x2000001cff337230 */ /* 0x001fc60000004100 */
[----:B------:R-:W-:Y:S01]  /*32e0*/  LDS.64 R22, [R6+0x48] ;  /* 0x0000480006167984 */ /* 0x000fe20000000a00 */
[----:B------:R-:W-:Y:S02]  /*32f0*/  HADD2.F32 R50, -RZ, R28.H1_H1 ;  /* 0x3000001cff327230 */ /* 0x000fe40000004100 */
[--C-:B------:R-:W-:Y:S02]  /*3300*/  HADD2.F32 R49, -RZ, R29.reuse.H0_H0 ;  /* 0x2000001dff317230 */ /* 0x100fe40000004100 */
[----:B------:R-:W-:Y:S02]  /*3310*/  HADD2.F32 R48, -RZ, R29.H1_H1 ;  /* 0x3000001dff307230 */ /* 0x000fe40000004100 */
[--C-:B--2---:R-:W-:Y:S01]  /*3320*/  HADD2.F32 R47, -RZ, R30.reuse.H0_H0 ;  /* 0x2000001eff2f7230 */ /* 0x104fe20000004100 */
[----:B------:R-:W0:Y:S01]  /*3330*/  LDS.64 R28, [R6+0x60] ;  /* 0x00006000061c7984 */ /* 0x000e220000000a00 */
[----:B------:R-:W-:Y:S02]  /*3340*/  HADD2.F32 R46, -RZ, R30.H1_H1 ;  /* 0x3000001eff2e7230 */ /* 0x000fe40000004100 */
[----:B------:R-:W-:-:S02]  /*3350*/  HADD2.F32 R45, -RZ, R31.H0_H0 ;  /* 0x2000001fff2d7230 */ /* 0x000fc40000004100 */
[----:B------:R-:W-:Y:S02]  /*3360*/  HADD2.F32 R44, -RZ, R31.H1_H1 ;  /* 0x3000001fff2c7230 */ /* 0x000fe40000004100 */
[--C-:B---3--:R-:W-:Y:S01]  /*3370*/  HADD2.F32 R43, -RZ, R34.reuse.H0_H0 ;  /* 0x20000022ff2b7230 */ /* 0x108fe20000004100 */
[----:B------:R-:W2:Y:S01]  /*3380*/  LDS.64 R30, [R6+0x68] ;  /* 0x00006800061e7984 */ /* 0x000ea20000000a00 */
[----:B------:R-:W-:Y:S02]  /*3390*/  HADD2.F32 R42, -RZ, R34.H1_H1 ;  /* 0x30000022ff2a7230 */ /* 0x000fe40000004100 */
[--C-:B------:R-:W-:Y:S02]  /*33a0*/  HADD2.F32 R41, -RZ, R35.reuse.H0_H0 ;  /* 0x20000023ff297230 */ /* 0x100fe40000004100 */
[----:B------:R-:W-:Y:S02]  /*33b0*/  HADD2.F32 R40, -RZ, R35.H1_H1 ;  /* 0x30000023ff287230 */ /* 0x000fe40000004100 */
[--C-:B----4-:R-:W-:Y:S01]  /*33c0*/  HADD2.F32 R0, -RZ, R24.reuse.H0_H0 ;  /* 0x20000018ff007230 */ /* 0x110fe20000004100 */
[----:B------:R-:W3:Y:S01]  /*33d0*/  LDS.64 R34, [R6+0x78] ;  /* 0x0000780006227984 */ /* 0x000ee20000000a00 */
[----:B------:R-:W-:-:S02]  /*33e0*/  HADD2.F32 R58, -RZ, R24.H1_H1 ;  /* 0x30000018ff3a7230 */ /* 0x000fc40000004100 */
[--C-:B------:R-:W-:Y:S02]  /*33f0*/  HADD2.F32 R57, -RZ, R25.reuse.H0_H0 ;  /* 0x20000019ff397230 */ /* 0x100fe40000004100 */
[----:B------:R-:W-:Y:S02]  /*3400*/  HADD2.F32 R56, -RZ, R25.H1_H1 ;  /* 0x30000019ff387230 */ /* 0x000fe40000004100 */
[--C-:B-----5:R-:W-:Y:S01]  /*3410*/  HADD2.F32 R55, -RZ, R26.reuse.H0_H0 ;  /* 0x2000001aff377230 */ /* 0x120fe20000004100 */
[----:B------:R-:W4:Y:S01]  /*3420*/  LDS.64 R24, [R6+0x50] ;  /* 0x0000500006187984 */ /* 0x000f220000000a00 */
[----:B------:R-:W-:Y:S02]  /*3430*/  HADD2.F32 R54, -RZ, R26.H1_H1 ;  /* 0x3000001aff367230 */ /* 0x000fe40000004100 */
[--C-:B------:R-:W-:Y:S02]  /*3440*/  HADD2.F32 R53, -RZ, R27.reuse.H0_H0 ;  /* 0x2000001bff357230 */ /* 0x100fe40000004100 */
[----:B------:R-:W-:-:S02]  /*3450*/  HADD2.F32 R52, -RZ, R27.H1_H1 ;  /* 0x3000001bff347230 */ /* 0x000fc40000004100 */
[----:B------:R-:W5:Y:S01]  /*3460*/  LDS.64 R26, [R6+0x58] ;  /* 0x00005800061a7984 */ /* 0x000f620000000a00 */
[--C-:B-1----:R-:W-:Y:S02]  /*3470*/  HADD2.F32 R39, -RZ, R62.reuse.H0_H0 ;  /* 0x2000003eff277230 */ /* 0x102fe40000004100 */
[----:B------:R-:W-:Y:S02]  /*3480*/  HADD2.F32 R38, -RZ, R62.H1_H1 ;  /* 0x3000003eff267230 */ /* 0x000fe40000004100 */
[--C-:B------:R-:W-:Y:S02]  /*3490*/  HADD2.F32 R37, -RZ, R63.reuse.H0_H0 ;  /* 0x2000003fff257230 */ /* 0x100fe40000004100 */
[----:B------:R-:W-:Y:S02]  /*34a0*/  HADD2.F32 R36, -RZ, R63.H1_H1 ;  /* 0x3000003fff247230 */ /* 0x000fe40000004100 */
[--C-:B------:R-:W-:Y:S02]  /*34b0*/  HADD2.F32 R59, -RZ, R61.reuse.H0_H0 ;  /* 0x2000003dff3b7230 */ /* 0x100fe40000004100 */
[----:B------:R-:W-:-:S02]  /*34c0*/  HADD2.F32 R62, -RZ, R61.H1_H1 ;  /* 0x3000003dff3e7230 */ /* 0x000fc40000004100 */
[----:B------:R-:W-:Y:S02]  /*34d0*/  HADD2.F32 R19, -RZ, R60.H0_H0 ;  /* 0x2000003cff137230 */ /* 0x000fe40000004100 */
[----:B------:R-:W-:Y:S02]  /*34e0*/  HADD2.F32 R61, -RZ, R64.H0_H0 ;  /* 0x20000040ff3d7230 */ /* 0x000fe40000004100 */
[--C-:B------:R-:W-:Y:S02]  /*34f0*/  HADD2.F32 R63, -RZ, R65.reuse.H0_H0 ;  /* 0x20000041ff3f7230 */ /* 0x100fe40000004100 */
[----:B------:R-:W-:Y:S02]  /*3500*/  HADD2.F32 R66, -RZ, R65.H1_H1 ;  /* 0x30000041ff427230 */ /* 0x000fe40000004100 */
[----:B0-----:R-:W-:Y:S02]  /*3510*/  HADD2.F32 R82, -RZ, R28.H0_H0 ;  /* 0x2000001cff527230 */ /* 0x001fe40000004100 */
[----:B------:R-:W-:-:S02]  /*3520*/  HADD2.F32 R83, -RZ, R29.H0_H0 ;  /* 0x2000001dff537230 */ /* 0x000fc40000004100 */
[----:B--2---:R-:W-:Y:S02]  /*3530*/  HADD2.F32 R84, -RZ, R30.H0_H0 ;  /* 0x2000001eff547230 */ /* 0x004fe40000004100 */
[----:B------:R-:W-:Y:S02]  /*3540*/  HADD2.F32 R85, -RZ, R31.H0_H0 ;  /* 0x2000001fff557230 */ /* 0x000fe40000004100 */
[----:B------:R-:W-:Y:S02]  /*3550*/  HADD2.F32 R86, -RZ, R32.H0_H0 ;  /* 0x20000020ff567230 */ /* 0x000fe40000004100 */
[----:B------:R-:W-:Y:S02]  /*3560*/  HADD2.F32 R87, -RZ, R33.H0_H0 ;  /* 0x20000021ff577230 */ /* 0x000fe40000004100 */
[----:B---3--:R-:W-:Y:S02]  /*3570*/  HADD2.F32 R88, -RZ, R34.H0_H0 ;  /* 0x20000022ff587230 */ /* 0x008fe40000004100 */
[----:B------:R-:W-:-:S02]  /*3580*/  HADD2.F32 R89, -RZ, R35.H0_H0 ;  /* 0x20000023ff597230 */ /* 0x000fc40000004100 */
[----:B------:R-:W-:Y:S02]  /*3590*/  HADD2.F32 R60, -RZ, R60.H1_H1 ;  /* 0x3000003cff3c7230 */ /* 0x000fe40000004100 */
[----:B------:R-:W-:Y:S02]  /*35a0*/  HADD2.F32 R64, -RZ, R64.H1_H1 ;  /* 0x30000040ff407230 */ /* 0x000fe40000004100 */
[--C-:B------:R-:W-:Y:S02]  /*35b0*/  HADD2.F32 R65, -RZ, R20.reuse.H0_H0 ;  /* 0x20000014ff417230 */ /* 0x100fe40000004100 */
[----:B------:R-:W-:Y:S02]  /*35c0*/  HADD2.F32 R68, -RZ, R20.H1_H1 ;  /* 0x30000014ff447230 */ /* 0x000fe40000004100 */
[--C-:B------:R-:W-:Y:S02]  /*35d0*/  HADD2.F32 R67, -RZ, R21.reuse.H0_H0 ;  /* 0x20000015ff437230 */ /* 0x100fe40000004100 */
[----:B------:R-:W-:-:S02]  /*35e0*/  HADD2.F32 R70, -RZ, R21.H1_H1 ;  /* 0x30000015ff467230 */ /* 0x000fc40000004100 */
[--C-:B------:R-:W-:Y:S02]  /*35f0*/  HADD2.F32 R69, -RZ, R22.reuse.H0_H0 ;  /* 0x20000016ff457230 */ /* 0x100fe40000004100 */
[----:B------:R-:W-:Y:S02]  /*3600*/  HADD2.F32 R72, -RZ, R22.H1_H1 ;  /* 0x30000016ff487230 */ /* 0x000fe40000004100 */
[--C-:B------:R-:W-:Y:S02]  /*3610*/  HADD2.F32 R71, -RZ, R23.reuse.H0_H0 ;  /* 0x20000017ff477230 */ /* 0x100fe40000004100 */
[----:B------:R-:W-:Y:S02]  /*3620*/  HADD2.F32 R74, -RZ, R23.H1_H1 ;  /* 0x30000017ff4a7230 */ /* 0x000fe40000004100 */
[--C-:B----4-:R-:W-:Y:S02]  /*3630*/  HADD2.F32 R73, -RZ, R24.reuse.H0_H0 ;  /* 0x20000018ff497230 */ /* 0x110fe40000004100 */
[----:B------:R-:W-:-:S02]  /*3640*/  HADD2.F32 R76, -RZ, R24.H1_H1 ;  /* 0x30000018ff4c7230 */ /* 0x000fc40000004100 */
[--C-:B------:R-:W-:Y:S02]  /*3650*/  HADD2.F32 R75, -RZ, R25.reuse.H0_H0 ;  /* 0x20000019ff4b7230 */ /* 0x100fe40000004100 */
[----:B------:R-:W-:Y:S02]  /*3660*/  HADD2.F32 R77, -RZ, R25.H1_H1 ;  /* 0x30000019ff4d7230 */ /* 0x000fe40000004100 */
[--C-:B-----5:R-:W-:Y:S02]  /*3670*/  HADD2.F32 R78, -RZ, R26.reuse.H0_H0 ;  /* 0x2000001aff4e7230 */ /* 0x120fe40000004100 */
[----:B------:R-:W-:Y:S02]  /*3680*/  HADD2.F32 R79, -RZ, R26.H1_H1 ;  /* 0x3000001aff4f7230 */ /* 0x000fe40000004100 */
[--C-:B------:R-:W-:Y:S02]  /*3690*/  HADD2.F32 R80, -RZ, R27.reuse.H0_H0 ;  /* 0x2000001bff507230 */ /* 0x100fe40000004100 */
[----:B------:R-:W-:-:S02]  /*36a0*/  HADD2.F32 R81, -RZ, R27.H1_H1 ;  /* 0x3000001bff517230 */ /* 0x000fc40000004100 */
[----:B------:R-:W-:Y:S02]  /*36b0*/  HADD2.F32 R28, -RZ, R28.H1_H1 ;  /* 0x3000001cff1c7230 */ /* 0x000fe40000004100 */
[----:B------:R-:W-:Y:S02]  /*36c0*/  HADD2.F32 R29, -RZ, R29.H1_H1 ;  /* 0x3000001dff1d7230 */ /* 0x000fe40000004100 */
[----:B------:R-:W-:Y:S02]  /*36d0*/  HADD2.F32 R30, -RZ, R30.H1_H1 ;  /* 0x3000001eff1e7230 */ /* 0x000fe40000004100 */
[----:B------:R-:W-:Y:S02]  /*36e0*/  HADD2.F32 R31, -RZ, R31.H1_H1 ;  /* 0x3000001fff1f7230 */ /* 0x000fe40000004100 */
[----:B------:R-:W-:Y:S02]  /*36f0*/  HADD2.F32 R32, -RZ, R32.H1_H1 ;  /* 0x30000020ff207230 */ /* 0x000fe40000004100 */
[----:B------:R-:W-:-:S02]  /*3700*/  HADD2.F32 R33, -RZ, R33.H1_H1 ;  /* 0x30000021ff217230 */ /* 0x000fc40000004100 */
[----:B------:R-:W-:Y:S02]  /*3710*/  HADD2.F32 R34, -RZ, R34.H1_H1 ;  /* 0x30000022ff227230 */ /* 0x000fe40000004100 */
[----:B------:R-:W-:-:S07]  /*3720*/  HADD2.F32 R35, -RZ, R35.H1_H1 ;  /* 0x30000023ff237230 */ /* 0x000fce0000004100 */
.L_x_9:
[----:B------:R-:W-:Y:S01]  /*3730*/  LEA R90, R92, UR6, 0x7 ;  /* 0x000000065c5a7c11 */ /* 0x000fe2000f8e38ff */
[----:B------:R-:W-:-:S04]  /*3740*/  UIADD3 UR5, UPT, UPT, UR5, 0x1, URZ ;  /* 0x0000000105057890 */ /* 0x000fc8000fffe0ff */
        /* <DEDUP_REMOVED lines=10> */
[--C-:B-1----:R-:W-:Y:S02]  /*37f0*/  HADD2.F32 R91, -RZ, R24.reuse.H0_H0 ;  /* 0x20000018ff5b7230 */ /* 0x102fe40000004100 */
[----:B------:R-:W-:Y:S02]  /*3800*/  HADD2.F32 R24, -RZ, R24.H1_H1 ;  /* 0x30000018ff187230 */ /* 0x000fe40000004100 */
[----:B------:R-:W-:-:S04]  /*3810*/  FFMA R93, R57, R93, R22 ;  /* 0x0000005d395d7223 */ /* 0x000fc80000000016 */
[----:B------:R-:W-:Y:S01]  /*3820*/  FFMA R22, R56, R23, R93 ;  /* 0x0000001738167223 */ /* 0x000fe2000000005d */
[--C-:B------:R-:W-:Y:S02]  /*3830*/  HADD2.F32 R93, -RZ, R25.reuse.H0_H0 ;  /* 0x20000019ff5d7230 */ /* 0x100fe40000004100 */
[----:B------:R-:W-:Y:S02]  /*3840*/  HADD2.F32 R25, -RZ, R25.H1_H1 ;  /* 0x30000019ff197230 */ /* 0x000fe40000004100 */
[----:B------:R-:W-:Y:S02]  /*3850*/  FFMA R91, R55, R91, R22 ;  /* 0x0000005b375b7223 */ /* 0x000fe40000000016 */
[----:B------:R-:W1:Y:S02]  /*3860*/  LDS.64 R22, [R90+0x20] ;  /* 0x000020005a167984 */ /* 0x000e640000000a00 */
[----:B------:R-:W-:Y:S01]  /*3870*/  FFMA R24, R54, R24, R91 ;  /* 0x0000001836187223 */ /* 0x000fe2000000005b */
[----:B--2---:R-:W-:-:S02]  /*3880*/  HADD2.F32 R91, -RZ, R26.H0_H0 ;  /* 0x2000001aff5b7230 */ /* 0x004fc40000004100 */
[----:B------:R-:W-:Y:S02]  /*3890*/  HADD2.F32 R26, -RZ, R26.H1_H1 ;  /* 0x3000001aff1a7230 */ /* 0x000fe40000004100 */
[----:B------:R-:W-:-:S04]  /*38a0*/  FFMA R93, R53, R93, R24 ;  /* 0x0000005d355d7223 */ /* 0x000fc80000000018 */
        /* <DEDUP_REMOVED lines=81> */
[----:B------:R-:W-:-:S03]  /*3dc0*/  HADD2.F32 R93, -RZ, R20.H1_H1 ;  /* 0x30000014ff5d7230 */ /* 0x000fc60000004100 */
[----:B------:R-:W-:Y:S01]  /*3dd0*/  FFMA R20, R78, R91, R27 ;  /* 0x0000005b4e147223 */ /* 0x000fe2000000001b */
[--C-:B------:R-:W-:Y:S01]  /*3de0*/  HADD2.F32 R91, -RZ, R21.reuse.H0_H0 ;  /* 0x20000015ff5b7230 */ /* 0x100fe20000004100 */
[----:B------:R-:W2:Y:S01]  /*3df0*/  LDS.64 R26, [R90+0x70] ;  /* 0x000070005a1a7984 */ /* 0x000ea20000000a00 */
[----:B------:R-:W-:Y:S02]  /*3e00*/  HADD2.F32 R21, -RZ, R21.H1_H1 ;  /* 0x30000015ff157230 */ /* 0x000fe40000004100 */
        /* <DEDUP_REMOVED lines=16> */
[----:B------:R-:W-:-:S03]  /*3f10*/  HADD2.F32 R25, -RZ, R25.H1_H1 ;  /* 0x30000019ff197230 */ /* 0x000fc60000004100 */
[----:B------:R-:W-:-:S04]  /*3f20*/  FFMA R24, R30, R24, R23 ;  /* 0x000000181e187223 */ /* 0x000fc80000000017 */
[----:B------:R-:W-:Y:S01]  /*3f30*/  FFMA R22, R85, R22, R24 ;  /* 0x0000001655167223 */ /* 0x000fe20000000018 */
[----:B--2---:R-:W-:-:S03]  /*3f40*/  HADD2.F32 R23, -RZ, R26.H0_H0 ;  /* 0x2000001aff177230 */ /* 0x004fc60000004100 */
[----:B------:R-:W-:Y:S01]  /*3f50*/  FFMA R25, R31, R25, R22 ;  /* 0x000000191f197223 */ /* 0x000fe20000000016 */
[----:B------:R-:W-:Y:S02]  /*3f60*/  HADD2.F32 R26, -RZ, R26.H1_H1 ;  /* 0x3000001aff1a7230 */ /* 0x000fe40000004100 */
[--C-:B------:R-:W-:Y:S02]  /*3f70*/  HADD2.F32 R22, -RZ, R27.reuse.H0_H0 ;  /* 0x2000001bff167230 */ /* 0x100fe40000004100 */
[----:B------:R-:W-:Y:S01]  /*3f80*/  FFMA R23, R86, R23, R25 ;  /* 0x0000001756177223 */ /* 0x000fe20000000019 */
[----:B------:R-:W-:-:S03]  /*3f90*/  HADD2.F32 R27, -RZ, R27.H1_H1 ;  /* 0x3000001bff1b7230 */ /* 0x000fc60000004100 */
[----:B------:R-:W-:-:S04]  /*3fa0*/  FFMA R26, R32, R26, R23 ;  /* 0x0000001a201a7223 */ /* 0x000fc80000000017 */
[----:B------:R-:W-:Y:S01]  /*3fb0*/  FFMA R22, R87, R22, R26 ;  /* 0x0000001657167223 */ /* 0x000fe2000000001a */
[----:B0-----:R-:W-:-:S03]  /*3fc0*/  HADD2.F32 R23, -RZ, R20.H0_H0 ;  /* 0x20000014ff177230 */ /* 0x001fc60000004100 */
[----:B------:R-:W-:Y:S01]  /*3fd0*/  FFMA R27, R33, R27, R22 ;  /* 0x0000001b211b7223 */ /* 0x000fe20000000016 */
[----:B------:R-:W-:Y:S02]  /*3fe0*/  HADD2.F32 R20, -RZ, R20.H1_H1 ;  /* 0x30000014ff147230 */ /* 0x000fe40000004100 */
[--C-:B------:R-:W-:Y:S02]  /*3ff0*/  HADD2.F32 R22, -RZ, R21.reuse.H0_H0 ;  /* 0x20000015ff167230 */ /* 0x100fe40000004100 */
[----:B------:R-:W-:Y:S01]  /*4000*/  FFMA R23, R88, R23, R27 ;  /* 0x0000001758177223 */ /* 0x000fe2000000001b */
[----:B------:R-:W-:-:S03]  /*4010*/  HADD2.F32 R21, -RZ, R21.H1_H1 ;  /* 0x30000015ff157230 */ /* 0x000fc60000004100 */
[----:B------:R-:W-:-:S04]  /*4020*/  FFMA R20, R34, R20, R23 ;  /* 0x0000001422147223 */ /* 0x000fc80000000017 */
[----:B------:R-:W-:Y:S01]  /*4030*/  FFMA R20, R89, R22, R20 ;  /* 0x0000001659147223 */ /* 0x000fe20000000014 */
[----:B------:R-:W-:-:S03]  /*4040*/  LEA R22, R15, R92, 0x6 ;  /* 0x0000005c0f167211 */ /* 0x000fc600078e30ff */
[----:B------:R-:W-:Y:S01]  /*4050*/  FFMA R20, R35, R21, R20 ;  /* 0x0000001523147223 */ /* 0x000fe20000000014 */
[----:B------:R-:W-:Y:S02]  /*4060*/  ISETP.GT.U32.AND P0, PT, R22, R11, PT ;  /* 0x0000000b1600720c */ /* 0x000fe40003f04070 */
[----:B------:R-:W-:Y:S01]  /*4070*/  LEA R21, R92, R14, 0x2 ;  /* 0x0000000e5c157211 */ /* 0x000fe200078e10ff */
[----:B------:R-:W-:Y:S01]  /*4080*/  FMUL R20, R20, UR12 ;  /* 0x0000000c14147c20 */ /* 0x000fe20008400000 */
[----:B------:R-:W-:-:S04]  /*4090*/  IADD3 R92, PT, PT, R92, 0x1, RZ ;  /* 0x000000015c5c7810 */ /* 0x000fc80007ffe0ff */
[----:B------:R-:W-:Y:S02]  /*40a0*/  FSEL R20, R20, -3.40282346638528859812e+38, !P0 ;  /* 0xff7fffff14147808 */ /* 0x000fe40004000000 */
[----:B------:R-:W-:-:S03]  /*40b0*/  ISETP.NE.AND P0, PT, R18, UR5, PT ;  /* 0x0000000512007c0c */ /* 0x000fc6000bf05270 */
[----:B------:R0:W-:Y:S10]  /*40c0*/  STS [R21], R20 ;  /* 0x0000001415007388 */ /* 0x0001f40000000800 */
[----:B0-----:R-:W-:Y:S05]  /*40d0*/  @P0 BRA `(.L_x_9) ;  /* 0xfffffff400940947 */ /* 0x001fea000383ffff */
.L_x_6:
[----:B------:R-:W-:Y:S05]  /*40e0*/  BSYNC.RECONVERGENT B0 ;  /* 0x0000000000007941 */ /* 0x000fea0003800200 */
.L_x_5:
[----:B------:R-:W-:Y:S01]  /*40f0*/  BAR.SYNC.DEFER_BLOCKING 0x0 ;  /* 0x0000000000007b1d */ /* 0x000fe20000010000 */
[----:B------:R-:W-:-:S05]  /*4100*/  ISETP.GE.AND P2, PT, R2, R3, PT ;  /* 0x000000030200720c */ /* 0x000fca0003f46270 */
[----:B------:R-:W-:Y:S08]  /*4110*/  BSSY.RECONVERGENT B0, `(.L_x_10) ;  /* 0x00000ac000007945 */ /* 0x000ff00003800200 */
[----:B------:R-:W-:Y:S05]  /*4120*/  @P2 BRA `(.L_x_11) ;  /* 0x0000000800a82947 */ /* 0x000fea0003800000 */
[----:B------:R0:W1:Y:S01]  /*4130*/  LDS R0, [R14] ;  /* 0x000000000e007984 */ /* 0x0000620000000800 */
[----:B------:R-:W-:-:S09]  /*4140*/  UISETP.GE.AND UP0, UPT, UR7, 0x2, UPT ;  /* 0x000000020700788c */ /* 0x000fd2000bf06270 */
[----:B0-----:R-:W-:Y:S05]  /*4150*/  BRA.U !UP0, `(.L_x_12) ;  /* 0x0000000108787547 */ /* 0x001fea000b800000 */
[----:B------:R-:W-:Y:S01]  /*4160*/  ISETP.GE.AND P0, PT, R12, 0x5, PT ;  /* 0x000000050c00780c */ /* 0x000fe20003f06270 */
[----:B------:R-:W-:Y:S01]  /*4170*/  HFMA2 R19, -RZ, RZ, 0, 5.9604644775390625e-08 ;  /* 0x00000001ff137431 */ /* 0x000fe200000001ff */
[----:B------:R-:W-:-:S11]  /*4180*/  LOP3.LUT R25, R17, 0x3, RZ, 0xc0, !PT ;  /* 0x0000000311197812 */ /* 0x000fd600078ec0ff */
[----:B------:R-:W-:Y:S05]  /*4190*/  @!P0 BRA `(.L_x_13) ;  /* 0x0000000000388947 */ /* 0x000fea0003800000 */
[----:B------:R-:W-:Y:S02]  /*41a0*/  LOP3.LUT R24, R17, 0xfffffffc, RZ, 0xc0, !PT ;  /* 0xfffffffc11187812 */ /* 0x000fe400078ec0ff */
[----:B------:R-:W-:-:S07]  /*41b0*/  MOV R17, 0x1 ;  /* 0x0000000100117802 */ /* 0x000fce0000000f00 */
.L_x_14:
[C---:B------:R-:W-:Y:S02]  /*41c0*/  LEA R18, R17.reuse, R14, 0x2 ;  /* 0x0000000e11127211 */ /* 0x040fe400078e10ff */
[C---:B------:R-:W-:Y:S02]  /*41d0*/  IADD3 R23, PT, PT, R17.reuse, 0x3, RZ ;  /* 0x0000000311177810 */ /* 0x040fe40007ffe0ff */
[----:B------:R-:W-:Y:S01]  /*41e0*/  IADD3 R17, PT, PT, R17, 0x4, RZ ;  /* 0x0000000411117810 */ /* 0x000fe20007ffe0ff */
[----:B------:R-:W-:Y:S01]  /*41f0*/  LDS R19, [R18] ;  /* 0x0000000012137984 */ /* 0x000fe20000000800 */
[----:B------:R-:W-:-:S03]  /*4200*/  ISETP.NE.AND P0, PT, R23, R24, PT ;  /* 0x000000181700720c */ /* 0x000fc60003f05270 */
[----:B------:R-:W1:Y:S04]  /*4210*/  LDS R20, [R18+0x4] ;  /* 0x0000040012147984 */ /* 0x000e680000000800 */
[----:B------:R-:W-:Y:S04]  /*4220*/  LDS R21, [R18+0x8] ;  /* 0x0000080012157984 */ /* 0x000fe80000000800 */
[----:B------:R-:W0:Y:S01]  /*4230*/  LDS R22, [R18+0xc] ;  /* 0x00000c0012167984 */ /* 0x000e220000000800 */
[----:B-1----:R-:W-:-:S04]  /*4240*/  FMNMX3 R0, R0, R19, R20, !PT ;  /* 0x0000001300007276 */ /* 0x002fc80007800014 */
[----:B0-----:R-:W-:Y:S01]  /*4250*/  FMNMX3 R0, R0, R21, R22, !PT ;  /* 0x0000001500007276 */ /* 0x001fe20007800016 */
[----:B------:R-:W-:Y:S06]  /*4260*/  @P0 BRA `(.L_x_14) ;  /* 0xfffffffc00d40947 */ /* 0x000fec000383ffff */
[----:B------:R-:W-:-:S07]  /*4270*/  MOV R19, R17 ;  /* 0x0000001100137202 */ /* 0x000fce0000000f00 */
.L_x_13:
[----:B------:R-:W-:-:S13]  /*4280*/  ISETP.NE.AND P0, PT, R25, RZ, PT ;  /* 0x000000ff1900720c */ /* 0x000fda0003f05270 */
[----:B------:R-:W-:Y:S05]  /*4290*/  @!P0 BRA `(.L_x_12) ;  /* 0x0000000000288947 */ /* 0x000fea0003800000 */
[----:B------:R-:W-:Y:S02]  /*42a0*/  LEA R18, R19, R14, 0x2 ;  /* 0x0000000e13127211 */ /* 0x000fe400078e10ff */
[----:B------:R-:W-:-:S03]  /*42b0*/  ISETP.NE.AND P0, PT, R25, 0x1, PT ;  /* 0x000000011900780c */ /* 0x000fc60003f05270 */
[----:B------:R-:W1:Y:S02]  /*42c0*/  LDS R17, [R18] ;  /* 0x0000000012117984 */ /* 0x000e640000000800 */
[----:B-1----:R-:W-:-:S08]  /*42d0*/  FMNMX R0, R0, R17, !PT ;  /* 0x0000001100007209 */ /* 0x002fd00007800000 */
[----:B------:R-:W-:Y:S05]  /*42e0*/  @!P0 BRA `(.L_x_12) ;  /* 0x0000000000148947 */ /* 0x000fea0003800000 */
[----:B------:R-:W-:Y:S01]  /*42f0*/  ISETP.NE.AND P0, PT, R25, 0x2, PT ;  /* 0x000000021900780c */ /* 0x000fe20003f05270 */
[----:B------:R-:W0:-:S12]  /*4300*/  LDS R17, [R18+0x4] ;  /* 0x0000040012117984 */ /* 0x000e180000000800 */
[----:B------:R-:W1:Y:S01]  /*4310*/  @P0 LDS R19, [R18+0x8] ;  /* 0x0000080012130984 */ /* 0x000e620000000800 */
[----:B0-----:R-:W-:-:S04]  /*4320*/  FMNMX R0, R0, R17, !PT ;  /* 0x0000001100007209 */ /* 0x001fc80007800000 */
[----:B-1----:R-:W-:-:S07]  /*4330*/  @P0 FMNMX R0, R0, R19, !PT ;  /* 0x0000001300000209 */ /* 0x002fce0007800000 */
.L_x_12:
[----:B------:R-:W-:Y:S01]  /*4340*/  HFMA2 R31, -RZ, RZ, 0.96630859375, -0.0022525787353515625 ;  /* 0x3bbb989dff1f7431 */ /* 0x000fe200000001ff */
[----:B-1----:R-:W-:Y:S01]  /*4350*/  FMNMX R34, R7, R0, !PT ;  /* 0x0000000007227209 */ /* 0x002fe20007800000 */
[----:B------:R-:W-:Y:S01]  /*4360*/  HFMA2 R18, -RZ, RZ, 0, 0 ;  /* 0x00000000ff127431 */ /* 0x000fe200000001ff */
[----:B------:R-:W-:-:S03]  /*4370*/  MOV R32, 0x437c0000 ;  /* 0x437c000000207802 */ /* 0x000fc60000000f00 */
[----:B------:R-:W-:-:S04]  /*4380*/  FADD R0, R7, -R34 ;  /* 0x8000002207007221 */ /* 0x000fc80000000000 */
[----:B------:R-:W-:-:S04]  /*4390*/  FFMA.SAT R7, R0, R31, 0.5 ;  /* 0x3f00000000077423 */ /* 0x000fc8000000201f */
[----:B------:R-:W-:-:S04]  /*43a0*/  FFMA.RM R7, R7, R32, 12582913 ;  /* 0x4b40000107077423 */ /* 0x000fc80000004020 */
[C---:B------:R-:W-:Y:S01]  /*43b0*/  FADD R17, R7.reuse, -12583039 ;  /* 0xcb40007f07117421 */ /* 0x040fe20000000000 */
[----:B------:R-:W-:-:S03]  /*43c0*/  SHF.L.U32 R7, R7, 0x17, RZ ;  /* 0x0000001707077819 */ /* 0x000fc600000006ff */
[----:B------:R-:W-:-:S04]  /*43d0*/  FFMA R17, R0, 1.4426950216293334961, -R17 ;  /* 0x3fb8aa3b00117823 */ /* 0x000fc80000000811 */
[----:B------:R-:W-:-:S04]  /*43e0*/  FFMA R17, R0, 1.925963033500011079e-08, R17 ;  /* 0x32a5706000117823 */ /* 0x000fc80000000011 */
[----:B------:R-:W0:Y:S02]  /*43f0*/  MUFU.EX2 R0, R17 ;  /* 0x0000001100007308 */ /* 0x000e240000000800 */
[----:B0-----:R-:W-:-:S07]  /*4400*/  FMUL R33, R7, R0 ;  /* 0x0000000007217220 */ /* 0x001fce0000400000 */
.L_x_15:
[----:B0-----:R-:W-:-:S05]  /*4410*/  LEA R0, R18, R5, 0x2 ;  /* 0x0000000512007211 */ /* 0x001fca00078e10ff */
[----:B------:R-:W2:Y:S04]  /*4420*/  LDL.128 R20, [R0] ;  /* 0x0000000000147983 */ /* 0x000ea80000100c00 */
[----:B------:R-:W3:Y:S01]  /*4430*/  LDL.128 R24, [R0+0x10] ;  /* 0x0000100000187983 */ /* 0x000ee20000100c00 */
[----:B------:R-:W-:-:S04]  /*4440*/  IADD3 R18, PT, PT, R18, 0x8, RZ ;  /* 0x0000000812127810 */ /* 0x000fc80007ffe0ff */
[----:B------:R-:W-:Y:S01]  /*4450*/  ISETP.NE.AND P0, PT, R18, 0x40, PT ;  /* 0x000000401200780c */ /* 0x000fe20003f05270 */
[C---:B--2---:R-:W-:Y:S01]  /*4460*/  FMUL R20, R33.reuse, R20 ;  /* 0x0000001421147220 */ /* 0x044fe20000400000 */
[C---:B------:R-:W-:Y:S01]  /*4470*/  FMUL R21, R33.reuse, R21 ;  /* 0x0000001521157220 */ /* 0x040fe20000400000 */
[C---:B------:R-:W-:Y:S01]  /*4480*/  FMUL R22, R33.reuse, R22 ;  /* 0x0000001621167220 */ /* 0x040fe20000400000 */
[C---:B------:R-:W-:Y:S01]  /*4490*/  FMUL R23, R33.reuse, R23 ;  /* 0x0000001721177220 */ /* 0x040fe20000400000 */
[C---:B---3--:R-:W-:Y:S01]  /*44a0*/  FMUL R24, R33.reuse, R24 ;  /* 0x0000001821187220 */ /* 0x048fe20000400000 */
[C---:B------:R-:W-:Y:S01]  /*44b0*/  FMUL R25, R33.reuse, R25 ;  /* 0x0000001921197220 */ /* 0x040fe20000400000 */
[C---:B------:R-:W-:Y:S01]  /*44c0*/  FMUL R26, R33.reuse, R26 ;  /* 0x0000001a211a7220 */ /* 0x040fe20000400000 */
[----:B------:R-:W-:Y:S01]  /*44d0*/  FMUL R27, R33, R27 ;  /* 0x0000001b211b7220 */ /* 0x000fe20000400000 */
[----:B------:R0:W-:Y:S04]  /*44e0*/  STL.128 [R0], R20 ;  /* 0x0000001400007387 */ /* 0x0001e80000100c00 */
[----:B------:R0:W-:Y:S01]  /*44f0*/  STL.128 [R0+0x10], R24 ;  /* 0x0000101800007387 */ /* 0x0001e20000100c00 */
[----:B------:R-:W-:Y:S05]  /*4500*/  @P0 BRA `(.L_x_15) ;  /* 0xfffffffc00c00947 */ /* 0x000fea000383ffff */
[----:B------:R-:W-:Y:S01]  /*4510*/  UISETP.GE.AND UP0, UPT, UR7, 0x1, UPT ;  /* 0x000000010700788c */ /* 0x000fe2000bf06270 */
[----:B------:R-:W-:-:S08]  /*4520*/  MOV R7, RZ ;  /* 0x000000ff00077202 */ /* 0x000fd00000000f00 */
[----:B------:R-:W-:Y:S05]  /*4530*/  BRA.U !UP0, `(.L_x_16) ;  /* 0x00000005089c7547 */ /* 0x000fea000b800000 */
[----:B------:R-:W-:Y:S01]  /*4540*/  ISETP.GE.AND P3, PT, R12, 0x4, PT ;  /* 0x000000040c00780c */ /* 0x000fe20003f66270 */
[----:B------:R-:W-:Y:S01]  /*4550*/  HFMA2 R7, -RZ, RZ, 0, 0 ;  /* 0x00000000ff077431 */ /* 0x000fe200000001ff */
[----:B------:R-:W-:Y:S02]  /*4560*/  LOP3.LUT R35, R16, 0x3, RZ, 0xc0, !PT ;  /* 0x0000000310237812 */ /* 0x000fe400078ec0ff */
[----:B------:R-:W-:Y:S02]  /*4570*/  MOV R17, RZ ;  /* 0x000000ff00117202 */ /* 0x000fe40000000f00 */
[----:B------:R-:W-:-:S07]  /*4580*/  ISETP.NE.AND P0, PT, R35, RZ, PT ;  /* 0x000000ff2300720c */ /* 0x000fce0003f05270 */
[----:B------:R-:W-:Y:S06]  /*4590*/  @!P3 BRA `(.L_x_17) ;  /* 0x0000000000dcb947 */ /* 0x000fec0003800000 */
[----:B------:R-:W-:Y:S02]  /*45a0*/  LOP3.LUT R17, R16, 0x7c, RZ, 0xc0, !PT ;  /* 0x0000007c10117812 */ /* 0x000fe400078ec0ff */
[----:B------:R-:W-:Y:S02]  /*45b0*/  MOV R7, RZ ;  /* 0x000000ff00077202 */ /* 0x000fe40000000f00 */
[----:B0-----:R-:W-:-:S07]  /*45c0*/  MOV R0, RZ ;  /* 0x000000ff00007202 */ /* 0x001fce0000000f00 */
.L_x_18:
[C---:B---3--:R-:W-:Y:S02]  /*45d0*/  LEA R18, R0.reuse, R14, 0x2 ;  /* 0x0000000e00127211 */ /* 0x048fe400078e10ff */
[----:B------:R-:W-:-:S03]  /*45e0*/  IADD3 R0, PT, PT, R0, 0x4, RZ ;  /* 0x0000000400007810 */ /* 0x000fc60007ffe0ff */
[----:B------:R-:W0:Y:S01]  /*45f0*/  LDS R21, [R18+0x4] ;  /* 0x0000040012157984 */ /* 0x000e220000000800 */
[----:B------:R-:W-:-:S03]  /*4600*/  ISETP.NE.AND P3, PT, R0, R17, PT ;  /* 0x000000110000720c */ /* 0x000fc60003f65270 */
[----:B------:R-:W1:Y:S04]  /*4610*/  LDS R27, [R18+0xc] ;  /* 0x00000c00121b7984 */ /* 0x000e680000000800 */
[----:B------:R-:W2:Y:S04]  /*4620*/  LDS R19, [R18] ;  /* 0x0000000012137984 */ /* 0x000ea80000000800 */
[----:B------:R-:W3:Y:S01]  /*4630*/  LDS R25, [R18+0x8] ;  /* 0x0000080012197984 */ /* 0x000ee20000000800 */
[C---:B0-----:R-:W-:Y:S01]  /*4640*/  FADD R21, -R34.reuse, R21 ;  /* 0x0000001522157221 */ /* 0x041fe20000000100 */
[----:B-1----:R-:W-:-:S03]  /*4650*/  FADD R27, -R34, R27 ;  /* 0x0000001b221b7221 */ /* 0x002fc60000000100 */
[-C--:B------:R-:W-:Y:S01]  /*4660*/  FFMA.SAT R23, R21, R31.reuse, 0.5 ;  /* 0x3f00000015177423 */ /* 0x080fe2000000201f */
[C---:B--2---:R-:W-:Y:S01]  /*4670*/  FADD R19, -R34.reuse, R19 ;  /* 0x0000001322137221 */ /* 0x044fe20000000100 */
[-C--:B------:R-:W-:Y:S02]  /*4680*/  FFMA.SAT R29, R27, R31.reuse, 0.5 ;  /* 0x3f0000001b1d7423 */ /* 0x080fe4000000201f */
[-C--:B------:R-:W-:Y:S01]  /*4690*/  FFMA.RM R23, R23, R32.reuse, 12582913 ;  /* 0x4b40000117177423 */ /* 0x080fe20000004020 */
[----:B---3--:R-:W-:Y:S01]  /*46a0*/  FADD R25, -R34, R25 ;  /* 0x0000001922197221 */ /* 0x008fe20000000100 */
[-C--:B------:R-:W-:Y:S01]  /*46b0*/  FFMA.SAT R20, R19, R31.reuse, 0.5 ;  /* 0x3f00000013147423 */ /* 0x080fe2000000201f */
[-C--:B------:R-:W-:Y:S01]  /*46c0*/  FFMA.RM R29, R29, R32.reuse, 12582913 ;  /* 0x4b4000011d1d7423 */ /* 0x080fe20000004020 */
[----:B------:R-:W-:Y:S01]  /*46d0*/  FADD R24, R23, -12583039 ;  /* 0xcb40007f17187421 */ /* 0x000fe20000000000 */
[----:B------:R-:W-:Y:S01]  /*46e0*/  FFMA.SAT R26, R25, R31, 0.5 ;  /* 0x3f000000191a7423 */ /* 0x000fe2000000201f */
[-C--:B------:R-:W-:Y:S01]  /*46f0*/  FFMA.RM R20, R20, R32.reuse, 12582913 ;  /* 0x4b40000114147423 */ /* 0x080fe20000004020 */
[----:B------:R-:W-:Y:S01]  /*4700*/  FADD R30, R29, -12583039 ;  /* 0xcb40007f1d1e7421 */ /* 0x000fe20000000000 */
[----:B------:R-:W-:Y:S01]  /*4710*/  FFMA R24, R21, 1.4426950216293334961, -R24 ;  /* 0x3fb8aa3b15187823 */ /* 0x000fe20000000818 */
[----:B------:R-:W-:Y:S01]  /*4720*/  FFMA.RM R26, R26, R32, 12582913 ;  /* 0x4b4000011a1a7423 */ /* 0x000fe20000004020 */
[----:B------:R-:W-:Y:S01]  /*4730*/  FADD R22, R20, -12583039 ;  /* 0xcb40007f14167421 */ /* 0x000fe20000000000 */
[----:B------:R-:W-:Y:S01]  /*4740*/  FFMA R30, R27, 1.4426950216293334961, -R30 ;  /* 0x3fb8aa3b1b1e7823 */ /* 0x000fe2000000081e */
[----:B------:R-:W-:Y:S01]  /*4750*/  FFMA R24, R21, 1.925963033500011079e-08, R24 ;  /* 0x32a5706015187823 */ /* 0x000fe20000000018 */
[----:B------:R-:W-:Y:S01]  /*4760*/  FADD R28, R26, -12583039 ;  /* 0xcb40007f1a1c7421 */ /* 0x000fe20000000000 */
[----:B------:R-:W-:Y:S01]  /*4770*/  FFMA R22, R19, 1.4426950216293334961, -R22 ;  /* 0x3fb8aa3b13167823 */ /* 0x000fe20000000816 */
[----:B------:R-:W-:Y:S01]  /*4780*/  FFMA R30, R27, 1.925963033500011079e-08, R30 ;  /* 0x32a570601b1e7823 */ /* 0x000fe2000000001e */
[----:B------:R-:W-:Y:S01]  /*4790*/  SHF.L.U32 R20, R20, 0x17, RZ ;  /* 0x0000001714147819 */ /* 0x000fe200000006ff */
[----:B------:R-:W-:Y:S01]  /*47a0*/  FFMA R28, R25, 1.4426950216293334961, -R28 ;  /* 0x3fb8aa3b191c7823 */ /* 0x000fe2000000081c */
[----:B------:R-:W-:Y:S01]  /*47b0*/  FFMA R22, R19, 1.925963033500011079e-08, R22 ;  /* 0x32a5706013167823 */ /* 0x000fe20000000016 */
[----:B------:R-:W0:Y:S01]  /*47c0*/  MUFU.EX2 R24, R24 ;  /* 0x0000001800187308 */ /* 0x000e220000000800 */
[----:B------:R-:W-:Y:S01]  /*47d0*/  SHF.L.U32 R23, R23, 0x17, RZ ;  /* 0x0000001717177819 */ /* 0x000fe200000006ff */
[----:B------:R-:W-:Y:S01]  /*47e0*/  FFMA R28, R25, 1.925963033500011079e-08, R28 ;  /* 0x32a57060191c7823 */ /* 0x000fe2000000001c */
[----:B------:R-:W-:-:S02]  /*47f0*/  SHF.L.U32 R26, R26, 0x17, RZ ;  /* 0x000000171a1a7819 */ /* 0x000fc400000006ff */
[----:B------:R-:W-:-:S03]  /*4800*/  SHF.L.U32 R29, R29, 0x17, RZ ;  /* 0x000000171d1d7819 */ /* 0x000fc600000006ff */
[----:B------:R-:W1:Y:S08]  /*4810*/  MUFU.EX2 R19, R22 ;  /* 0x0000001600137308 */ /* 0x000e700000000800 */
[----:B------:R-:W2:Y:S01]  /*4820*/  MUFU.EX2 R21, R28 ;  /* 0x0000001c00157308 */ /* 0x000ea20000000800 */
[----:B0-----:R-:W-:-:S05]  /*4830*/  FMUL R23, R23, R24 ;  /* 0x0000001817177220 */ /* 0x001fca0000400000 */
[----:B------:R3:W-:Y:S02]  /*4840*/  STS [R18+0x4], R23 ;  /* 0x0000041712007388 */ /* 0x0007e40000000800 */
[----:B------:R-:W0:Y:S01]  /*4850*/  MUFU.EX2 R30, R30 ;  /* 0x0000001e001e7308 */ /* 0x000e220000000800 */
[----:B-1----:R-:W-:-:S04]  /*4860*/  FMUL R19, R20, R19 ;  /* 0x0000001314137220 */ /* 0x002fc80000400000 */
[----:B------:R-:W-:Y:S01]  /*4870*/  FADD R7, R19, R7 ;  /* 0x0000000713077221 */ /* 0x000fe20000000000 */
[----:B------:R3:W-:Y:S01]  /*4880*/  STS [R18], R19 ;  /* 0x0000001312007388 */ /* 0x0007e20000000800 */
[----:B--2---:R-:W-:Y:S02]  /*4890*/  FMUL R21, R26, R21 ;  /* 0x000000151a157220 */ /* 0x004fe40000400000 */
[----:B------:R-:W-:-:S03]  /*48a0*/  FADD R7, R7, R23 ;  /* 0x0000001707077221 */ /* 0x000fc60000000000 */
[----:B------:R3:W-:Y:S01]  /*48b0*/  STS [R18+0x8], R21 ;  /* 0x0000081512007388 */ /* 0x0007e20000000800 */
[----:B------:R-:W-:Y:S01]  /*48c0*/  FADD R7, R7, R21 ;  /* 0x0000001507077221 */ /* 0x000fe20000000000 */
[----:B0-----:R-:W-:-:S04]  /*48d0*/  FMUL R29, R29, R30 ;  /* 0x0000001e1d1d7220 */ /* 0x001fc80000400000 */
[----:B------:R-:W-:Y:S01]  /*48e0*/  FADD R7, R7, R29 ;  /* 0x0000001d07077221 */ /* 0x000fe20000000000 */
[----:B------:R3:W-:Y:S01]  /*48f0*/  STS [R18+0xc], R29 ;  /* 0x00000c1d12007388 */ /* 0x0007e20000000800 */
[----:B------:R-:W-:Y:S05]  /*4900*/  @P3 BRA `(.L_x_18) ;  /* 0xfffffffc00303947 */ /* 0x000fea000383ffff */
.L_x_17:
[----:B------:R-:W-:Y:S05]  /*4910*/  @!P0 BRA `(.L_x_16) ;  /* 0x0000000000a48947 */ /* 0x000fea0003800000 */
[----:B0--3--:R-:W-:Y:S02]  /*4920*/  LEA R21, R17, R14, 0x2 ;  /* 0x0000000e11157211 */ /* 0x009fe400078e10ff */
[----:B------:R-:W-:-:S03]  /*4930*/  ISETP.NE.AND P0, PT, R35, 0x1, PT ;  /* 0x000000012300780c */ /* 0x000fc60003f05270 */
[----:B------:R-:W0:Y:S02]  /*4940*/  LDS R0, [R21] ;  /* 0x0000000015007984 */ /* 0x000e240000000800 */
[----:B0-----:R-:W-:-:S04]  /*4950*/  FADD R0, -R34, R0 ;  /* 0x0000000022007221 */ /* 0x001fc80000000100 */
[----:B------:R-:W-:-:S04]  /*4960*/  FFMA.SAT R17, R0, R31, 0.5 ;  /* 0x3f00000000117423 */ /* 0x000fc8000000201f */
[----:B------:R-:W-:-:S04]  /*4970*/  FFMA.RM R17, R17, R32, 12582913 ;  /* 0x4b40000111117423 */ /* 0x000fc80000004020 */
[C---:B------:R-:W-:Y:S01]  /*4980*/  FADD R19, R17.reuse, -12583039 ;  /* 0xcb40007f11137421 */ /* 0x040fe20000000000 */
[----:B------:R-:W-:-:S03]  /*4990*/  SHF.L.U32 R17, R17, 0x17, RZ ;  /* 0x0000001711117819 */ /* 0x000fc600000006ff */
[----:B------:R-:W-:-:S04]  /*49a0*/  FFMA R19, R0, 1.4426950216293334961, -R19 ;  /* 0x3fb8aa3b00137823 */ /* 0x000fc80000000813 */
[----:B------:R-:W-:-:S04]  /*49b0*/  FFMA R19, R0, 1.925963033500011079e-08, R19 ;  /* 0x32a5706000137823 */ /* 0x000fc80000000013 */
[----:B------:R-:W0:Y:S02]  /*49c0*/  MUFU.EX2 R0, R19 ;  /* 0x0000001300007308 */ /* 0x000e240000000800 */
[----:B0-----:R-:W-:-:S04]  /*49d0*/  FMUL R0, R17, R0 ;  /* 0x0000000011007220 */ /* 0x001fc80000400000 */
[----:B------:R-:W-:Y:S01]  /*49e0*/  FADD R7, R7, R0 ;  /* 0x0000000007077221 */ /* 0x000fe20000000000 */
[----:B------:R1:W-:Y:S01]  /*49f0*/  STS [R21], R0 ;  /* 0x0000000015007388 */ /* 0x0003e20000000800 */
[----:B------:R-:W-:Y:S05]  /*4a00*/  @!P0 BRA `(.L_x_16) ;  /* 0x0000000000688947 */ /* 0x000fea0003800000 */
[----:B------:R-:W1:Y:S01]  /*4a10*/  LDS R17, [R21+0x4] ;  /* 0x0000040015117984 */ /* 0x000e620000000800 */
[----:B------:R-:W-:Y:S01]  /*4a20*/  ISETP.NE.AND P0, PT, R35, 0x2, PT ;  /* 0x000000022300780c */ /* 0x000fe20003f05270 */
[----:B-1----:R-:W-:-:S04]  /*4a30*/  FADD R0, -R34, R17 ;  /* 0x0000001122007221 */ /* 0x002fc80000000100 */
        /* <DEDUP_REMOVED lines=9> */
[----:B------:R2:W-:Y:S01]  /*4ad0*/  STS [R21+0x4], R0 ;  /* 0x0000040015007388 */ /* 0x0005e20000000800 */
[----:B------:R-:W-:Y:S05]  /*4ae0*/  @!P0 BRA `(.L_x_16) ;  /* 0x0000000000308947 */ /* 0x000fea0003800000 */
[----:B------:R-:W2:Y:S02]  /*4af0*/  LDS R17, [R21+0x8] ;  /* 0x0000080015117984 */ /* 0x000ea40000000800 */
[----:B--2---:R-:W-:-:S04]  /*4b00*/  FADD R0, -R34, R17 ;  /* 0x0000001122007221 */ /* 0x004fc80000000100 */
        /* <DEDUP_REMOVED lines=9> */
[----:B------:R4:W-:Y:S06]  /*4ba0*/  STS [R21+0x8], R0 ;  /* 0x0000080015007388 */ /* 0x0009ec0000000800 */
.L_x_16:
[----:B------:R-:W-:Y:S01]  /*4bb0*/  FFMA R8, R8, R33, R7 ;  /* 0x0000002108087223 */ /* 0x000fe20000000007 */
[----:B------:R-:W-:-:S07]  /*4bc0*/  MOV R7, R34 ;  /* 0x0000002200077202 */ /* 0x000fce0000000f00 */
.L_x_11:
[----:B------:R-:W-:Y:S05]  /*4bd0*/  BSYNC.RECONVERGENT B0 ;  /* 0x0000000000007941 */ /* 0x000fea0003800200 */
.L_x_10:
[----:B------:R-:W-:Y:S01]  /*4be0*/  BAR.SYNC.DEFER_BLOCKING 0x0 ;  /* 0x0000000000007b1d */ /* 0x000fe20000010000 */
[----:B------:R-:W-:-:S04]  /*4bf0*/  ISETP.GE.AND P0, PT, R10, UR11, PT ;  /* 0x0000000b0a007c0c */ /* 0x000fc8000bf06270 */
[----:B------:R-:W-:Y:S01]  /*4c00*/  ISETP.GE.OR P0, PT, R2, UR10, P0 ;  /* 0x0000000a02007c0c */ /* 0x000fe20008706670 */
[----:B------:R-:W-:-:S12]  /*4c10*/  BSSY.RECONVERGENT B0, `(.L_x_19) ;  /* 0x0000016000007945 */ /* 0x000fd80003800200 */
[----:B------:R-:W-:Y:S05]  /*4c20*/  @P0 BRA `(.L_x_20) ;  /* 0x0000000000500947 */ /* 0x000fea0003800000 */
[----:B---3--:R-:W3:Y:S01]  /*4c30*/  LDC.64 R18, c[0x0][0x390] ;  /* 0x0000e400ff127b82 */ /* 0x008ee20000000a00 */
[----:B------:R-:W-:-:S04]  /*4c40*/  LEA R15, R15, R2, 0x6 ;  /* 0x000000020f0f7211 */ /* 0x000fc800078e30ff */
[----:B------:R-:W-:-:S05]  /*4c50*/  LEA R15, R15, R4, 0x6 ;  /* 0x000000040f0f7211 */ /* 0x000fca00078e30ff */
[----:B---3--:R-:W-:-:S05]  /*4c60*/  IMAD.WIDE R18, R15, 0x2, R18 ;  /* 0x000000020f127825 */ /* 0x008fca00078e0212 */
[----:B012-4-:R-:W2:Y:S04]  /*4c70*/  LDG.E.128.CONSTANT R20, desc[UR8][R18.64] ;  /* 0x0000000812147981 */ /* 0x017ea8000c1e9d00 */
        /* <DEDUP_REMOVED lines=15> */
.L_x_20:
[----:B------:R-:W-:Y:S05]  /*4d70*/  BSYNC.RECONVERGENT B0 ;  /* 0x0000000000007941 */ /* 0x000fea0003800200 */
.L_x_19:
[----:B------:R-:W-:Y:S06]  /*4d80*/  BAR.SYNC.DEFER_BLOCKING 0x0 ;  /* 0x0000000000007b1d */ /* 0x000fec0000010000 */
[----:B------:R-:W-:Y:S04]  /*4d90*/  BSSY.RECONVERGENT B0, `(.L_x_21) ;  /* 0x000018a000007945 */ /* 0x000fe80003800200 */
[----:B------:R-:W-:Y:S05]  /*4da0*/  @P2 BRA `(.L_x_22) ;  /* 0x0000001800202947 */ /* 0x000fea0003800000 */
[----:B------:R-:W-:-:S09]  /*4db0*/  UISETP.GT.AND UP0, UPT, UR7, URZ, UPT ;  /* 0x000000ff0700728c */ /* 0x000fd2000bf04270 */
[----:B------:R-:W-:Y:S05]  /*4dc0*/  BRA.U UP0, `(.L_x_23) ;  /* 0x0000000100487547 */ /* 0x000fea000b800000 */
[----:B012-4-:R-:W-:-:S07]  /*4dd0*/  HFMA2 R0, -RZ, RZ, 0, 0 ;  /* 0x00000000ff007431 */ /* 0x017fce00000001ff */
.L_x_24:
[----:B0-----:R-:W-:-:S05]  /*4de0*/  LEA R15, R0, R5, 0x2 ;  /* 0x00000005000f7211 */ /* 0x001fca00078e10ff */
[----:B---3--:R-:W2:Y:S04]  /*4df0*/  LDL.128 R16, [R15] ;  /* 0x000000000f107983 */ /* 0x008ea80000100c00 */
[----:B------:R-:W3:Y:S01]  /*4e00*/  LDL.128 R20, [R15+0x10] ;  /* 0x000010000f147983 */ /* 0x000ee20000100c00 */
[----:B------:R-:W-:-:S04]  /*4e10*/  IADD3 R0, PT, PT, R0, 0x8, RZ ;  /* 0x0000000800007810 */ /* 0x000fc80007ffe0ff */
[----:B------:R-:W-:Y:S01]  /*4e20*/  ISETP.NE.AND P0, PT, R0, 0x40, PT ;  /* 0x000000400000780c */ /* 0x000fe20003f05270 */
[----:B--2---:R-:W-:Y:S01]  /*4e30*/  FADD R16, RZ, R16 ;  /* 0x00000010ff107221 */ /* 0x004fe20000000000 */
[----:B------:R-:W-:Y:S01]  /*4e40*/  FADD R17, RZ, R17 ;  /* 0x00000011ff117221 */ /* 0x000fe20000000000 */
[----:B------:R-:W-:Y:S01]  /*4e50*/  FADD R18, RZ, R18 ;  /* 0x00000012ff127221 */ /* 0x000fe20000000000 */
[----:B------:R-:W-:Y:S01]  /*4e60*/  FADD R19, RZ, R19 ;  /* 0x00000013ff137221 */ /* 0x000fe20000000000 */
[----:B---3--:R-:W-:Y:S01]  /*4e70*/  FADD R20, RZ, R20 ;  /* 0x00000014ff147221 */ /* 0x008fe20000000000 */
[----:B------:R-:W-:Y:S01]  /*4e80*/  FADD R21, RZ, R21 ;  /* 0x00000015ff157221 */ /* 0x000fe20000000000 */
[----:B------:R-:W-:Y:S01]  /*4e90*/  FADD R22, RZ, R22 ;  /* 0x00000016ff167221 */ /* 0x000fe20000000000 */
[----:B------:R-:W-:Y:S01]  /*4ea0*/  FADD R23, RZ, R23 ;  /* 0x00000017ff177221 */ /* 0x000fe20000000000 */
[----:B------:R0:W-:Y:S04]  /*4eb0*/  STL.128 [R15], R16 ;  /* 0x000000100f007387 */ /* 0x0001e80000100c00 */
[----:B------:R0:W-:Y:S01]  /*4ec0*/  STL.128 [R15+0x10], R20 ;  /* 0x000010140f007387 */ /* 0x0001e20000100c00 */
[----:B------:R-:W-:Y:S05]  /*4ed0*/  @P0 BRA `(.L_x_24) ;  /* 0xfffffffc00c00947 */ /* 0x000fea000383ffff */
[----:B------:R-:W-:Y:S05]  /*4ee0*/  BRA `(.L_x_22) ;  /* 0x0000001400d07947 */ /* 0x000fea0003800000 */
.L_x_23:
[C---:B0-----:R-:W-:Y:S02]  /*4ef0*/  LOP3.LUT R30, R16.reuse, 0x3, RZ, 0xc0, !PT ;  /* 0x00000003101e7812 */ /* 0x041fe400078ec0ff */
[----:B------:R-:W-:Y:S02]  /*4f00*/  LOP3.LUT R15, R16, 0x7c, RZ, 0xc0, !PT ;  /* 0x0000007c100f7812 */ /* 0x000fe400078ec0ff */
[----:B------:R-:W-:-:S07]  /*4f10*/  MOV R20, RZ ;  /* 0x000000ff00147202 */ /* 0x000fce0000000f00 */
.L_x_49:
[----:B------:R-:W-:Y:S01]  /*4f20*/  ISETP.GE.AND P0, PT, R12, 0x4, PT ;  /* 0x000000040c00780c */ /* 0x000fe20003f06270 */
[----:B---3--:R-:W-:Y:S01]  /*4f30*/  HFMA2 R23, -RZ, RZ, 0, 0 ;  /* 0x00000000ff177431 */ /* 0x008fe200000001ff */
[----:B-12-4-:R-:W-:Y:S02]  /*4f40*/  LEA R0, R20, UR6, 0x1 ;  /* 0x0000000614007c11 */ /* 0x016fe4000f8e08ff */
[----:B------:R-:W-:-:S09]  /*4f50*/  MOV R17, RZ ;  /* 0x000000ff00117202 */ /* 0x000fd20000000f00 */
[----:B0-----:R-:W-:Y:S05]  /*4f60*/  @!P0 BRA `(.L_x_25) ;  /* 0x0000000000548947 */ /* 0x001fea0003800000 */
[----:B------:R-:W-:Y:S02]  /*4f70*/  MOV R23, RZ ;  /* 0x000000ff00177202 */ /* 0x000fe40000000f00 */
[----:B------:R-:W-:-:S07]  /*4f80*/  MOV R21, RZ ;  /* 0x000000ff00157202 */ /* 0x000fce0000000f00 */
.L_x_26:
[C---:B------:R-:W-:Y:S02]  /*4f90*/  LEA R22, R21.reuse, R0, 0x7 ;  /* 0x0000000015167211 */ /* 0x040fe400078e38ff */
[C---:B------:R-:W-:Y:S02]  /*4fa0*/  LEA R16, R21.reuse, R14, 0x2 ;  /* 0x0000000e15107211 */ /* 0x040fe400078e10ff */
[----:B------:R-:W-:Y:S01]  /*4fb0*/  IADD3 R21, PT, PT, R21, 0x4, RZ ;  /* 0x0000000415157810 */ /* 0x000fe20007ffe0ff */
[----:B------:R-:W0:Y:S03]  /*4fc0*/  LDS.U16 R24, [R22] ;  /* 0x0000000016187984 */ /* 0x000e260000000400 */
[----:B------:R-:W-:Y:S01]  /*4fd0*/  ISETP.NE.AND P0, PT, R21, R15, PT ;  /* 0x0000000f1500720c */ /* 0x000fe20003f05270 */
[----:B------:R-:W1:Y:S04]  /*4fe0*/  LDS.U16 R25, [R22+0x80] ;  /* 0x0000800016197984 */ /* 0x000e680000000400 */
[----:B------:R-:W2:Y:S04]  /*4ff0*/  LDS.128 R16, [R16] ;  /* 0x0000000010107984 */ /* 0x000ea80000000c00 */
[----:B------:R-:W3:Y:S04]  /*5000*/  LDS.U16 R26, [R22+0x100] ;  /* 0x00010000161a7984 */ /* 0x000ee80000000400 */
[----:B------:R-:W4:Y:S01]  /*5010*/  LDS.U16 R27, [R22+0x180] ;  /* 0x00018000161b7984 */ /* 0x000f220000000400 */
[----:B0-----:R-:W-:-:S02]  /*5020*/  HADD2.F32 R24, -RZ, R24.H0_H0 ;  /* 0x20000018ff187230 */ /* 0x001fc40000004100 */
[----:B-1----:R-:W-:-:S03]  /*5030*/  HADD2.F32 R25, -RZ, R25.H0_H0 ;  /* 0x20000019ff197230 */ /* 0x002fc60000004100 */
[----:B--2---:R-:W-:Y:S01]  /*5040*/  FFMA R24, R16, R24, R23 ;  /* 0x0000001810187223 */ /* 0x004fe20000000017 */
[----:B---3--:R-:W-:-:S03]  /*5050*/  HADD2.F32 R26, -RZ, R26.H0_H0 ;  /* 0x2000001aff1a7230 */ /* 0x008fc60000004100 */
[----:B------:R-:W-:Y:S01]  /*5060*/  FFMA R17, R25, R17, R24 ;  /* 0x0000001119117223 */ /* 0x000fe20000000018 */
[----:B----4-:R-:W-:-:S03]  /*5070*/  HADD2.F32 R27, -RZ, R27.H0_H0 ;  /* 0x2000001bff1b7230 */ /* 0x010fc60000004100 */
[----:B------:R-:W-:-:S04]  /*5080*/  FFMA R18, R26, R18, R17 ;  /* 0x000000121a127223 */ /* 0x000fc80000000011 */
[----:B------:R-:W-:Y:S01]  /*5090*/  FFMA R23, R27, R19, R18 ;  /* 0x000000131b177223 */ /* 0x000fe20000000012 */
[----:B------:R-:W-:Y:S06]  /*50a0*/  @P0 BRA `(.L_x_26) ;  /* 0xfffffffc00b80947 */ /* 0x000fec000383ffff */
[----:B------:R-:W-:-:S07]  /*50b0*/  MOV R17, R15 ;  /* 0x0000000f00117202 */ /* 0x000fce0000000f00 */
.L_x_25:
[----:B------:R-:W-:-:S05]  /*50c0*/  LEA R21, R20, R5, 0x2 ;  /* 0x0000000514157211 */ /* 0x000fca00078e10ff */
[----:B------:R0:W5:Y:S01]  /*50d0*/  LDL R24, [R21] ;  /* 0x0000000015187983 */ /* 0x0001620000100800 */
[----:B------:R-:W-:-:S13]  /*50e0*/  ISETP.NE.AND P0, PT, R30, RZ, PT ;  /* 0x000000ff1e00720c */ /* 0x000fda0003f05270 */
[----:B0-----:R-:W-:Y:S05]  /*50f0*/  @!P0 BRA `(.L_x_27) ;  /* 0x00000000003c8947 */ /* 0x001fea0003800000 */
[C---:B------:R-:W-:Y:S02]  /*5100*/  LEA R25, R17.reuse, R0, 0x7 ;  /* 0x0000000011197211 */ /* 0x040fe400078e38ff */
[----:B------:R-:W-:Y:S02]  /*5110*/  LEA R16, R17, R14, 0x2 ;  /* 0x0000000e11107211 */ /* 0x000fe400078e10ff */
[----:B------:R-:W-:Y:S01]  /*5120*/  ISETP.NE.AND P0, PT, R30, 0x1, PT ;  /* 0x000000011e00780c */ /* 0x000fe20003f05270 */
[----:B------:R-:W0:Y:S04]  /*5130*/  LDS.U16 R22, [R25] ;  /* 0x0000000019167984 */ /* 0x000e280000000400 */
[----:B------:R-:W1:Y:S01]  /*5140*/  LDS.128 R16, [R16] ;  /* 0x0000000010107984 */ /* 0x000e620000000c00 */
[----:B0-----:R-:W-:-:S05]  /*5150*/  HADD2.F32 R22, -RZ, R22.H0_H0 ;  /* 0x20000016ff167230 */ /* 0x001fca0000004100 */
[----:B-1----:R-:W-:Y:S02]  /*5160*/  FFMA R23, R16, R22, R23 ;  /* 0x0000001610177223 */ /* 0x002fe40000000017 */
[----:B------:R-:W-:Y:S05]  /*5170*/  @!P0 BRA `(.L_x_27) ;  /* 0x00000000001c8947 */ /* 0x000fea0003800000 */
[----:B------:R-:W-:Y:S01]  /*5180*/  ISETP.NE.AND P0, PT, R30, 0x2, PT ;  /* 0x000000021e00780c */ /* 0x000fe20003f05270 */
[----:B------:R-:W0:-:S12]  /*5190*/  LDS.U16 R16, [R25+0x80] ;  /* 0x0000800019107984 */ /* 0x000e180000000400 */
[----:B------:R-:W1:Y:S01]  /*51a0*/  @P0 LDS.U16 R19, [R25+0x100] ;  /* 0x0001000019130984 */ /* 0x000e620000000400 */
[----:B0-----:R-:W-:-:S05]  /*51b0*/  HADD2.F32 R16, -RZ, R16.H0_H0 ;  /* 0x20000010ff107230 */ /* 0x001fca0000004100 */
[----:B------:R-:W-:Y:S01]  /*51c0*/  FFMA R23, R16, R17, R23 ;  /* 0x0000001110177223 */ /* 0x000fe20000000017 */
[----:B-1----:R-:W-:-:S05]  /*51d0*/  @P0 HADD2.F32 R22, -RZ, R19.H0_H0 ;  /* 0x20000013ff160230 */ /* 0x002fca0000004100 */
[----:B------:R-:W-:-:S07]  /*51e0*/  @P0 FFMA R23, R22, R18, R23 ;  /* 0x0000001216170223 */ /* 0x000fce0000000017 */
.L_x_27:
[----:B-----5:R-:W-:Y:S01]  /*51f0*/  FADD R24, R24, R23 ;  /* 0x0000001718187221 */ /* 0x020fe20000000000 */
[----:B------:R-:W-:Y:S01]  /*5200*/  ISETP.GE.AND P0, PT, R12, 0x4, PT ;  /* 0x000000040c00780c */ /* 0x000fe20003f06270 */
[----:B------:R-:W-:Y:S01]  /*5210*/  HFMA2 R23, -RZ, RZ, 0, 0 ;  /* 0x00000000ff177431 */ /* 0x000fe200000001ff */
[----:B------:R-:W-:Y:S02]  /*5220*/  MOV R17, RZ ;  /* 0x000000ff00117202 */ /* 0x000fe40000000f00 */
[----:B------:R0:W-:Y:S09]  /*5230*/  STL [R21], R24 ;  /* 0x0000001815007387 */ /* 0x0001f20000100800 */
[----:B------:R-:W-:Y:S05]  /*5240*/  @!P0 BRA `(.L_x_28) ;  /* 0x00000000005c8947 */ /* 0x000fea0003800000 */
[----:B------:R-:W-:Y:S02]  /*5250*/  MOV R23, RZ ;  /* 0x000000ff00177202 */ /* 0x000fe40000000f00 */
[----:B------:R-:W-:-:S07]  /*5260*/  MOV R25, RZ ;  /* 0x000000ff00197202 */ /* 0x000fce0000000f00 */
.L_x_29:
[C---:B------:R-:W-:Y:S02]  /*5270*/  LEA R17, R25.reuse, UR6, 0x7 ;  /* 0x0000000619117c11 */ /* 0x040fe4000f8e38ff */
[C---:B------:R-:W-:Y:S02]  /*5280*/  LEA R16, R25.reuse, R14, 0x2 ;  /* 0x0000000e19107211 */ /* 0x040fe400078e10ff */
[----:B------:R-:W-:Y:S02]  /*5290*/  LEA R31, R20, R17, 0x1 ;  /* 0x00000011141f7211 */ /* 0x000fe400078e08ff */
[C---:B------:R-:W-:Y:S02]  /*52a0*/  LEA R29, R25.reuse, R0, 0x7 ;  /* 0x00000000191d7211 */ /* 0x040fe400078e38ff */
[----:B------:R-:W-:Y:S01]  /*52b0*/  LDS.128 R16, [R16] ;  /* 0x0000000010107984 */ /* 0x000fe20000000c00 */
[----:B------:R-:W-:-:S03]  /*52c0*/  IADD3 R25, PT, PT, R25, 0x4, RZ ;  /* 0x0000000419197810 */ /* 0x000fc60007ffe0ff */
[----:B------:R-:W1:Y:S01]  /*52d0*/  LDS.U16 R22, [R31+0x2] ;  /* 0x000002001f167984 */ /* 0x000e620000000400 */
[----:B------:R-:W-:-:S03]  /*52e0*/  ISETP.NE.AND P0, PT, R25, R15, PT ;  /* 0x0000000f1900720c */ /* 0x000fc60003f05270 */
[----:B0-----:R-:W0:Y:S04]  /*52f0*/  LDS.U16 R24, [R29+0x82] ;  /* 0x000082001d187984 */ /* 0x001e280000000400 */
[----:B------:R-:W2:Y:S04]  /*5300*/  LDS.U16 R26, [R29+0x102] ;  /* 0x000102001d1a7984 */ /* 0x000ea80000000400 */
[----:B------:R-:W3:Y:S01]  /*5310*/  LDS.U16 R28, [R29+0x182] ;  /* 0x000182001d1c7984 */ /* 0x000ee20000000400 */
[----:B-1----:R-:W-:Y:S02]  /*5320*/  HADD2.F32 R22, -RZ, R22.H0_H0 ;  /* 0x20000016ff167230 */ /* 0x002fe40000004100 */
[----:B0-----:R-:W-:-:S03]  /*5330*/  HADD2.F32 R27, -RZ, R24.H0_H0 ;  /* 0x20000018ff1b7230 */ /* 0x001fc60000004100 */
[----:B------:R-:W-:Y:S01]  /*5340*/  FFMA R22, R16, R22, R23 ;  /* 0x0000001610167223 */ /* 0x000fe20000000017 */
[----:B--2---:R-:W-:-:S03]  /*5350*/  HADD2.F32 R26, -RZ, R26.H0_H0 ;  /* 0x2000001aff1a7230 */ /* 0x004fc60000004100 */
[----:B------:R-:W-:Y:S01]  /*5360*/  FFMA R17, R27, R17, R22 ;  /* 0x000000111b117223 */ /* 0x000fe20000000016 */
[----:B---3--:R-:W-:-:S03]  /*5370*/  HADD2.F32 R23, -RZ, R28.H0_H0 ;  /* 0x2000001cff177230 */ /* 0x008fc60000004100 */
[----:B------:R-:W-:-:S04]  /*5380*/  FFMA R18, R26, R18, R17 ;  /* 0x000000121a127223 */ /* 0x000fc80000000011 */
[----:B------:R-:W-:Y:S01]  /*5390*/  FFMA R23, R23, R19, R18 ;  /* 0x0000001317177223 */ /* 0x000fe20000000012 */
[----:B------:R-:W-:Y:S06]  /*53a0*/  @P0 BRA `(.L_x_29) ;  /* 0xfffffffc00b00947 */ /* 0x000fec000383ffff */
[----:B------:R-:W-:-:S07]  /*53b0*/  MOV R17, R15 ;  /* 0x0000000f00117202 */ /* 0x000fce0000000f00 */
.L_x_28:
[----:B------:R1:W5:Y:S01]  /*53c0*/  LDL R22, [R21+0x4] ;  /* 0x0000040015167983 */ /* 0x0003620000100800 */
[----:B------:R-:W-:-:S13]  /*53d0*/  ISETP.NE.AND P0, PT, R30, RZ, PT ;  /* 0x000000ff1e00720c */ /* 0x000fda0003f05270 */
[----:B-1----:R-:W-:Y:S05]  /*53e0*/  @!P0 BRA `(.L_x_30) ;  /* 0x0000000000448947 */ /* 0x002fea0003800000 */
[C---:B------:R-:W-:Y:S02]  /*53f0*/  LEA R19, R17.reuse, UR6, 0x7 ;  /* 0x0000000611137c11 */ /* 0x040fe4000f8e38ff */
[----:B0-----:R-:W-:Y:S02]  /*5400*/  LEA R24, R17, R14, 0x2 ;  /* 0x0000000e11187211 */ /* 0x001fe400078e10ff */
[----:B------:R-:W-:Y:S02]  /*5410*/  LEA R19, R20, R19, 0x1 ;  /* 0x0000001314137211 */ /* 0x000fe400078e08ff */
[----:B------:R-:W-:Y:S02]  /*5420*/  ISETP.NE.AND P0, PT, R30, 0x1, PT ;  /* 0x000000011e00780c */ /* 0x000fe40003f05270 */
[----:B------:R-:W-:Y:S04]  /*5430*/  LDS.128 R24, [R24] ;  /* 0x0000000018187984 */ /* 0x000fe80000000c00 */
[----:B------:R-:W0:Y:S02]  /*5440*/  LDS.U16 R16, [R19+0x2] ;  /* 0x0000020013107984 */ /* 0x000e240000000400 */
[----:B0-----:R-:W-:-:S05]  /*5450*/  HADD2.F32 R16, -RZ, R16.H0_H0 ;  /* 0x20000010ff107230 */ /* 0x001fca0000004100 */
[----:B------:R-:W-:Y:S01]  /*5460*/  FFMA R23, R24, R16, R23 ;  /* 0x0000001018177223 */ /* 0x000fe20000000017 */
[----:B------:R-:W-:Y:S06]  /*5470*/  @!P0 BRA `(.L_x_30) ;  /* 0x0000000000208947 */ /* 0x000fec0003800000 */
[----:B------:R-:W-:Y:S02]  /*5480*/  ISETP.NE.AND P0, PT, R30, 0x2, PT ;  /* 0x000000021e00780c */ /* 0x000fe40003f05270 */
[----:B------:R-:W-:-:S05]  /*5490*/  LEA R19, R17, R0, 0x7 ;  /* 0x0000000011137211 */ /* 0x000fca00078e38ff */
[----:B------:R-:W0:Y:S06]  /*54a0*/  LDS.U16 R16, [R19+0x82] ;  /* 0x0000820013107984 */ /* 0x000e2c0000000400 */
[----:B------:R-:W1:Y:S01]  /*54b0*/  @P0 LDS.U16 R17, [R19+0x102] ;  /* 0x0001020013110984 */ /* 0x000e620000000400 */
[----:B0-----:R-:W-:-:S05]  /*54c0*/  HADD2.F32 R16, -RZ, R16.H0_H0 ;  /* 0x20000010ff107230 */ /* 0x001fca0000004100 */
[----:B------:R-:W-:Y:S01]  /*54d0*/  FFMA R23, R16, R25, R23 ;  /* 0x0000001910177223 */ /* 0x000fe20000000017 */
[----:B-1----:R-:W-:-:S05]  /*54e0*/  @P0 HADD2.F32 R18, -RZ, R17.H0_H0 ;  /* 0x20000011ff120230 */ /* 0x002fca0000004100 */
[----:B------:R-:W-:-:S07]  /*54f0*/  @P0 FFMA R23, R18, R26, R23 ;  /* 0x0000001a12170223 */ /* 0x000fce0000000017 */
.L_x_30:
[----:B-----5:R-:W-:Y:S01]  /*5500*/  FADD R22, R22, R23 ;  /* 0x0000001716167221 */ /* 0x020fe20000000000 */
[----:B------:R-:W-:Y:S01]  /*5510*/  ISETP.GE.AND P0, PT, R12, 0x4, PT ;  /* 0x000000040c00780c */ /* 0x000fe20003f06270 */
[----:B------:R-:W-:Y:S01]  /*5520*/  HFMA2 R23, -RZ, RZ, 0, 0 ;  /* 0x00000000ff177431 */ /* 0x000fe200000001ff */
[----:B------:R-:W-:Y:S02]  /*5530*/  MOV R17, RZ ;  /* 0x000000ff00117202 */ /* 0x000fe40000000f00 */
[----:B------:R1:W-:Y:S09]  /*5540*/  STL [R21+0x4], R22 ;  /* 0x0000041615007387 */ /* 0x0003f20000100800 */
[----:B------:R-:W-:Y:S05]  /*5550*/  @!P0 BRA `(.L_x_31) ;  /* 0x0000000000548947 */ /* 0x000fea0003800000 */
[----:B------:R-:W-:Y:S02]  /*5560*/  MOV R23, RZ ;  /* 0x000000ff00177202 */ /* 0x000fe40000000f00 */
[----:B------:R-:W-:-:S07]  /*5570*/  MOV R25, RZ ;  /* 0x000000ff00197202 */ /* 0x000fce0000000f00 */
.L_x_32:
[C---:B-1----:R-:W-:Y:S02]  /*5580*/  LEA R22, R25.reuse, R0, 0x7 ;  /* 0x0000000019167211 */ /* 0x042fe400078e38ff */
[C---:B------:R-:W-:Y:S02]  /*5590*/  LEA R16, R25.reuse, R14, 0x2 ;  /* 0x0000000e19107211 */ /* 0x040fe400078e10ff */
[----:B------:R-:W-:Y:S01]  /*55a0*/  IADD3 R25, PT, PT, R25, 0x4, RZ ;  /* 0x0000000419197810 */ /* 0x000fe20007ffe0ff */
[----:B0-----:R-:W0:Y:S03]  /*55b0*/  LDS.U16 R24, [R22+0x4] ;  /* 0x0000040016187984 */ /* 0x001e260000000400 */
        /* <DEDUP_REMOVED lines=15> */
.L_x_31:
[----:B0-----:R0:W5:Y:S01]  /*56b0*/  LDL R24, [R21+0x8] ;  /* 0x0000080015187983 */ /* 0x0011620000100800 */
[----:B------:R-:W-:-:S13]  /*56c0*/  ISETP.NE.AND P0, PT, R30, RZ, PT ;  /* 0x000000ff1e00720c */ /* 0x000fda0003f05270 */
[----:B0-----:R-:W-:Y:S05]  /*56d0*/  @!P0 BRA `(.L_x_33) ;  /* 0x00000000003c8947 */ /* 0x001fea0003800000 */
[C---:B------:R-:W-:Y:S02]  /*56e0*/  LEA R25, R17.reuse, R0, 0x7 ;  /* 0x0000000011197211 */ /* 0x040fe400078e38ff */
[----:B------:R-:W-:Y:S02]  /*56f0*/  LEA R16, R17, R14, 0x2 ;  /* 0x0000000e11107211 */ /* 0x000fe400078e10ff */
[----:B------:R-:W-:Y:S01]  /*5700*/  ISETP.NE.AND P0, PT, R30, 0x1, PT ;  /* 0x000000011e00780c */ /* 0x000fe20003f05270 */
[----:B-1----:R-:W0:Y:S04]  /*5710*/  LDS.U16 R22, [R25+0x4] ;  /* 0x0000040019167984 */ /* 0x002e280000000400 */
        /* <DEDUP_REMOVED lines=11> */
.L_x_33:
        /* <DEDUP_REMOVED lines=8> */
.L_x_35:
        /* <DEDUP_REMOVED lines=19> */
.L_x_34:
        /* <DEDUP_REMOVED lines=18> */
.L_x_36:
        /* <DEDUP_REMOVED lines=8> */
.L_x_38:
        /* <DEDUP_REMOVED lines=19> */
.L_x_37:
        /* <DEDUP_REMOVED lines=18> */
.L_x_39:
        /* <DEDUP_REMOVED lines=8> */
.L_x_41:
        /* <DEDUP_REMOVED lines=19> */
.L_x_40:
        /* <DEDUP_REMOVED lines=18> */
.L_x_42:
        /* <DEDUP_REMOVED lines=8> */
.L_x_44:
        /* <DEDUP_REMOVED lines=19> */
.L_x_43:
        /* <DEDUP_REMOVED lines=18> */
.L_x_45:
        /* <DEDUP_REMOVED lines=8> */
.L_x_47:
        /* <DEDUP_REMOVED lines=19> */
.L_x_46:
[----:B------:R-:W-:-:S13]  /*64c0*/  ISETP.NE.AND P0, PT, R30, RZ, PT ;  /* 0x000000ff1e00720c */ /* 0x000fda0003f05270 */
[----:B------:R-:W-:Y:S05]  /*64d0*/  @!P0 BRA `(.L_x_48) ;  /* 0x00000000003c8947 */ /* 0x000fea0003800000 */
[C---:B-1----:R-:W-:Y:S02]  /*64e0*/  LEA R22, R17.reuse, R0, 0x7 ;  /* 0x0000000011167211 */ /* 0x042fe400078e38ff */
[----:B------:R-:W-:Y:S02]  /*64f0*/  LEA R16, R17, R14, 0x2 ;  /* 0x0000000e11107211 */ /* 0x000fe400078e10ff */
[----:B------:R-:W-:Y:S01]  /*6500*/  ISETP.NE.AND P0, PT, R30, 0x1, PT ;  /* 0x000000011e00780c */ /* 0x000fe20003f05270 */
[----:B------:R-:W1:Y:S04]  /*6510*/  LDS.U16 R0, [R22+0xe] ;  /* 0x00000e0016007984 */ /* 0x000e680000000400 */
[----:B------:R-:W2:Y:S01]  /*6520*/  LDS.128 R16, [R16] ;  /* 0x0000000010107984 */ /* 0x000ea20000000c00 */
[----:B-1----:R-:W-:-:S05]  /*6530*/  HADD2.F32 R0, -RZ, R0.H0_H0 ;  /* 0x20000000ff007230 */ /* 0x002fca0000004100 */
[----:B--2---:R-:W-:Y:S02]  /*6540*/  FFMA R23, R16, R0, R23 ;  /* 0x0000000010177223 */ /* 0x004fe40000000017 */
[----:B------:R-:W-:Y:S05]  /*6550*/  @!P0 BRA `(.L_x_48) ;  /* 0x00000000001c8947 */ /* 0x000fea0003800000 */
[----:B------:R-:W-:Y:S01]  /*6560*/  ISETP.NE.AND P0, PT, R30, 0x2, PT ;  /* 0x000000021e00780c */ /* 0x000fe20003f05270 */
[----:B------:R-:W1:-:S12]  /*6570*/  LDS.U16 R0, [R22+0x8e] ;  /* 0x00008e0016007984 */ /* 0x000e580000000400 */
[----:B------:R-:W2:Y:S01]  /*6580*/  @P0 LDS.U16 R16, [R22+0x10e] ;  /* 0x00010e0016100984 */ /* 0x000ea20000000400 */
[----:B-1----:R-:W-:-:S05]  /*6590*/  HADD2.F32 R0, -RZ, R0.H0_H0 ;  /* 0x20000000ff007230 */ /* 0x002fca0000004100 */
[----:B------:R-:W-:Y:S01]  /*65a0*/  FFMA R23, R0, R17, R23 ;  /* 0x0000001100177223 */ /* 0x000fe20000000017 */
[----:B--2---:R-:W-:-:S05]  /*65b0*/  @P0 HADD2.F32 R16, -RZ, R16.H0_H0 ;  /* 0x20000010ff100230 */ /* 0x004fca0000004100 */
[----:B------:R-:W-:-:S07]  /*65c0*/  @P0 FFMA R23, R16, R18, R23 ;  /* 0x0000001210170223 */ /* 0x000fce0000000017 */
.L_x_48:
[----:B------:R-:W2:Y:S01]  /*65d0*/  LDL R0, [R21+0x1c] ;  /* 0x00001c0015007983 */ /* 0x000ea20000100800 */
[----:B------:R-:W-:-:S04]  /*65e0*/  IADD3 R20, PT, PT, R20, 0x8, RZ ;  /* 0x0000000814147810 */ /* 0x000fc80007ffe0ff */
[----:B------:R-:W-:Y:S01]  /*65f0*/  ISETP.NE.AND P0, PT, R20, 0x40, PT ;  /* 0x000000401400780c */ /* 0x000fe20003f05270 */
[----:B--2---:R-:W-:-:S05]  /*6600*/  FADD R0, R0, R23 ;  /* 0x0000001700007221 */ /* 0x004fca0000000000 */
[----:B------:R2:W-:Y:S07]  /*6610*/  STL [R21+0x1c], R0 ;  /* 0x00001c0015007387 */ /* 0x0005ee0000100800 */
[----:B------:R-:W-:Y:S05]  /*6620*/  @P0 BRA `(.L_x_49) ;  /* 0xffffffe8003c0947 */ /* 0x000fea000383ffff */
.L_x_22:
[----:B------:R-:W-:Y:S05]  /*6630*/  BSYNC.RECONVERGENT B0 ;  /* 0x0000000000007941 */ /* 0x000fea0003800200 */
.L_x_21:
[----:B------:R-:W-:Y:S01]  /*6640*/  BAR.SYNC.DEFER_BLOCKING 0x0 ;  /* 0x0000000000007b1d */ /* 0x000fe20000010000 */
[----:B------:R-:W-:Y:S02]  /*6650*/  IADD3 R10, PT, PT, R10, 0x40, RZ ;  /* 0x000000400a0a7810 */ /* 0x000fe40007ffe0ff */
[----:B------:R-:W-:-:S03]  /*6660*/  IADD3 R12, PT, PT, R12, -0x40, RZ ;  /* 0xffffffc00c0c7810 */ /* 0x000fc60007ffe0ff */
[----:B------:R-:W-:Y:S05]  /*6670*/  @P1 BRA `(.L_x_50) ;  /* 0xffffff9c00841947 */ /* 0x000fea000383ffff */
[----:B------:R-:W-:-:S13]  /*6680*/  ISETP.GE.AND P0, PT, R2, R3, PT ;  /* 0x000000030200720c */ /* 0x000fda0003f06270 */
[----:B------:R-:W-:Y:S05]  /*6690*/  @P0 EXIT ;  /* 0x000000000000094d */ /* 0x000fea0003800000 */
[----:B------:R-:W5:Y:S02]  /*66a0*/  LDCU UR4, c[0x0][0x3ac] ;  /* 0x00007580ff0477ac */ /* 0x000f640008000800 */
[----:B-----5:R-:W-:-:S13]  /*66b0*/  ISETP.GE.AND P0, PT, R11, UR4, PT ;  /* 0x000000040b007c0c */ /* 0x020fda000bf06270 */
[----:B------:R-:W-:Y:S05]  /*66c0*/  @P0 EXIT ;  /* 0x000000000000094d */ /* 0x000fea0003800000 */
[----:B012-4-:R-:W-:Y:S01]  /*66d0*/  IADD3 R0, PT, PT, R8, 0x1800000, RZ ;  /* 0x0180000008007810 */ /* 0x017fe20007ffe0ff */
[----:B------:R-:W-:Y:S01]  /*66e0*/  BSSY.RECONVERGENT B0, `(.L_x_51) ;  /* 0x000000d000007945 */ /* 0x000fe20003800200 */
[----:B------:R-:W-:Y:S02]  /*66f0*/  IADD3 R12, PT, PT, R1, 0x2000, RZ ;  /* 0x00002000010c7810 */ /* 0x000fe40007ffe0ff */
[----:B------:R-:W-:-:S04]  /*6700*/  LOP3.LUT R0, R0, 0x7f800000, RZ, 0xc0, !PT ;  /* 0x7f80000000007812 */ /* 0x000fc800078ec0ff */
[----:B------:R-:W-:-:S13]  /*6710*/  ISETP.GT.U32.AND P0, PT, R0, 0x1ffffff, PT ;  /* 0x01ffffff0000780c */ /* 0x000fda0003f04070 */
[----:B------:R-:W-:Y:S05]  /*6720*/  @P0 BRA `(.L_x_52) ;  /* 0x0000000000100947 */ /* 0x000fea0003800000 */
[----:B------:R-:W-:-:S07]  /*6730*/  MOV R9, 0x6750 ;  /* 0x0000675000097802 */ /* 0x000fce0000000f00 */
[----:B---3--:R-:W-:Y:S05]  /*6740*/  CALL.REL.NOINC `($__internal_0_$__cuda_sm20_rcp_rn_f32_slowpath) ;  /* 0x0000000000cc7944 */ /* 0x008fea0003c00000 */
[----:B------:R-:W-:Y:S01]  /*6750*/  MOV R0, R3 ;  /* 0x0000000300007202 */ /* 0x000fe20000000f00 */
[----:B------:R-:W-:Y:S06]  /*6760*/  BRA `(.L_x_53) ;  /* 0x0000000000107947 */ /* 0x000fec0003800000 */
.L_x_52:
[----:B------:R-:W0:Y:S02]  /*6770*/  MUFU.RCP R3, R8 ;  /* 0x0000000800037308 */ /* 0x000e240000001000 */
[----:B0-----:R-:W-:-:S04]  /*6780*/  FFMA R0, R8, R3, -1 ;  /* 0xbf80000008007423 */ /* 0x001fc80000000003 */
[----:B------:R-:W-:-:S04]  /*6790*/  FADD.FTZ R0, -R0, -RZ ;  /* 0x800000ff00007221 */ /* 0x000fc80000010100 */
[----:B------:R-:W-:-:S07]  /*67a0*/  FFMA R0, R3, R0, R3 ;  /* 0x0000000003007223 */ /* 0x000fce0000000003 */
.L_x_53:
[----:B------:R-:W-:Y:S05]  /*67b0*/  BSYNC.RECONVERGENT B0 ;  /* 0x0000000000007941 */ /* 0x000fea0003800200 */
.L_x_51:
[----:B------:R-:W-:Y:S01]  /*67c0*/  LEA R3, R2, R1, 0x8 ;  /* 0x0000000102037211 */ /* 0x000fe200078e40ff */
[----:B------:R-:W-:Y:S01]  /*67d0*/  UMOV UR4, URZ ;  /* 0x000000ff00047c82 */ /* 0x000fe20008000000 */
[----:B------:R-:W-:Y:S02]  /*67e0*/  MOV R2, R12 ;  /* 0x0000000c00027202 */ /* 0x000fe40000000f00 */
[----:B------:R-:W-:-:S07]  /*67f0*/  IADD3 R3, PT, PT, R3, 0x10, RZ ;  /* 0x0000001003037810 */ /* 0x000fce0007ffe0ff */
.L_x_54:
[----:B------:R-:W2:Y:S04]  /*6800*/  LDL.128 R12, [R3+-0x10] ;  /* 0xfffff000030c7983 */ /* 0x000ea80000100c00 */
[----:B---3--:R0:W3:Y:S01]  /*6810*/  LDL.128 R16, [R3] ;  /* 0x0000000003107983 */ /* 0x0080e20000100c00 */
[----:B------:R-:W-:-:S04]  /*6820*/  UIADD3 UR4, UPT, UPT, UR4, 0x8, URZ ;  /* 0x0000000804047890 */ /* 0x000fc8000fffe0ff */
[----:B------:R-:W-:Y:S01]  /*6830*/  UISETP.NE.AND UP0, UPT, UR4, 0x40, UPT ;  /* 0x000000400400788c */ /* 0x000fe2000bf05270 */
[----:B0-----:R-:W-:Y:S01]  /*6840*/  IADD3 R3, PT, PT, R3, 0x20, RZ ;  /* 0x0000002003037810 */ /* 0x001fe20007ffe0ff */
[-C--:B--2---:R-:W-:Y:S01]  /*6850*/  FMUL R14, R14, R0.reuse ;  /* 0x000000000e0e7220 */ /* 0x084fe20000400000 */
[-C--:B------:R-:W-:Y:S01]  /*6860*/  FMUL R15, R15, R0.reuse ;  /* 0x000000000f0f7220 */ /* 0x080fe20000400000 */
[-C--:B------:R-:W-:Y:S01]  /*6870*/  FMUL R12, R12, R0.reuse ;  /* 0x000000000c0c7220 */ /* 0x080fe20000400000 */
[-C--:B------:R-:W-:Y:S01]  /*6880*/  FMUL R13, R13, R0.reuse ;  /* 0x000000000d0d7220 */ /* 0x080fe20000400000 */
[-C--:B---3--:R-:W-:Y:S01]  /*6890*/  FMUL R18, R18, R0.reuse ;  /* 0x0000000012127220 */ /* 0x088fe20000400000 */
[-C--:B------:R-:W-:Y:S01]  /*68a0*/  FMUL R19, R19, R0.reuse ;  /* 0x0000000013137220 */ /* 0x080fe20000400000 */
[-C--:B------:R-:W-:Y:S01]  /*68b0*/  FMUL R16, R16, R0.reuse ;  /* 0x0000000010107220 */ /* 0x080fe20000400000 */
[----:B------:R-:W-:Y:S01]  /*68c0*/  FMUL R17, R17, R0 ;  /* 0x0000000011117220 */ /* 0x000fe20000400000 */
[----:B------:R-:W-:-:S02]  /*68d0*/  F2FP.F16.F32.PACK_AB R21, R15, R14 ;  /* 0x0000000e0f15723e */ /* 0x000fc400000000ff */
[----:B------:R-:W-:Y:S02]  /*68e0*/  F2FP.F16.F32.PACK_AB R20, R13, R12 ;  /* 0x0000000c0d14723e */ /* 0x000fe400000000ff */
[----:B------:R-:W-:Y:S02]  /*68f0*/  F2FP.F16.F32.PACK_AB R23, R19, R18 ;  /* 0x000000121317723e */ /* 0x000fe400000000ff */
[----:B------:R-:W-:-:S05]  /*6900*/  F2FP.F16.F32.PACK_AB R22, R17, R16 ;  /* 0x000000101116723e */ /* 0x000fca00000000ff */
[----:B------:R0:W-:Y:S02]  /*6910*/  STL.128 [R2], R20 ;  /* 0x0000001402007387 */ /* 0x0001e40000100c00 */
[----:B0-----:R-:W-:Y:S01]  /*6920*/  IADD3 R2, PT, PT, R2, 0x10, RZ ;  /* 0x0000001002027810 */ /* 0x001fe20007ffe0ff */
[----:B------:R-:W-:Y:S06]  /*6930*/  BRA.U UP0, `(.L_x_54) ;  /* 0xfffffffd00b07547 */ /* 0x000fec000b83ffff */
[----:B------:R-:W2:Y:S01]  /*6940*/  LDL.128 R40, [R1+0x2000] ;  /* 0x0020000001287983 */ /* 0x000ea20000100c00 */
[----:B------:R-:W0:Y:S03]  /*6950*/  LDC.64 R2, c[0x0][0x398] ;  /* 0x0000e600ff027b82 */ /* 0x000e260000000a00 */
[----:B------:R-:W3:Y:S04]  /*6960*/  LDL.128 R12, [R1+0x2010] ;  /* 0x00201000010c7983 */ /* 0x000ee80000100c00 */
[----:B------:R-:W4:Y:S04]  /*6970*/  LDL.128 R16, [R1+0x2020] ;  /* 0x0020200001107983 */ /* 0x000f280000100c00 */
[----:B------:R-:W5:Y:S04]  /*6980*/  LDL.128 R20, [R1+0x2030] ;  /* 0x0020300001147983 */ /* 0x000f680000100c00 */
[----:B------:R-:W5:Y:S04]  /*6990*/  LDL.128 R24, [R1+0x2040] ;  /* 0x0020400001187983 */ /* 0x000f680000100c00 */
[----:B------:R-:W5:Y:S04]  /*69a0*/  LDL.128 R28, [R1+0x2050] ;  /* 0x00205000011c7983 */ /* 0x000f680000100c00 */
[----:B------:R-:W5:Y:S04]  /*69b0*/  LDL.128 R32, [R1+0x2060] ;  /* 0x0020600001207983 */ /* 0x000f680000100c00 */
[----:B------:R-:W5:Y:S01]  /*69c0*/  LDL.128 R36, [R1+0x2070] ;  /* 0x0020700001247983 */ /* 0x000f620000100c00 */
[----:B------:R-:W-:-:S05]  /*69d0*/  LEA R11, R11, R4, 0x6 ;  /* 0x000000040b0b7211 */ /* 0x000fca00078e30ff */
[----:B0-----:R-:W-:-:S05]  /*69e0*/  IMAD.WIDE R2, R11, 0x2, R2 ;  /* 0x000000020b027825 */ /* 0x001fca00078e0202 */
[----:B--2---:R-:W-:Y:S04]  /*69f0*/  STG.E.128 desc[UR8][R2.64], R40 ;  /* 0x0000002802007986 */ /* 0x004fe8000c101d08 */
[----:B---3--:R-:W-:Y:S04]  /*6a00*/  STG.E.128 desc[UR8][R2.64+0x10], R12 ;  /* 0x0000100c02007986 */ /* 0x008fe8000c101d08 */
[----:B----4-:R-:W-:Y:S04]  /*6a10*/  STG.E.128 desc[UR8][R2.64+0x20], R16 ;  /* 0x0000201002007986 */ /* 0x010fe8000c101d08 */
[----:B-----5:R-:W-:Y:S04]  /*6a20*/  STG.E.128 desc[UR8][R2.64+0x30], R20 ;  /* 0x0000301402007986 */ /* 0x020fe8000c101d08 */
[----:B------:R-:W-:Y:S04]  /*6a30*/  STG.E.128 desc[UR8][R2.64+0x40], R24 ;  /* 0x0000401802007986 */ /* 0x000fe8000c101d08 */
[----:B------:R-:W-:Y:S04]  /*6a40*/  STG.E.128 desc[UR8][R2.64+0x50], R28 ;  /* 0x0000501c02007986 */ /* 0x000fe8000c101d08 */
[----:B------:R-:W-:Y:S04]  /*6a50*/  STG.E.128 desc[UR8][R2.64+0x60], R32 ;  /* 0x0000602002007986 */ /* 0x000fe8000c101d08 */
[----:B------:R-:W-:Y:S01]  /*6a60*/  STG.E.128 desc[UR8][R2.64+0x70], R36 ;  /* 0x0000702402007986 */ /* 0x000fe2000c101d08 */
[----:B------:R-:W-:Y:S05]  /*6a70*/  EXIT ;  /* 0x000000000000794d */ /* 0x000fea0003800000 */
        .weak           $__internal_0_$__cuda_sm20_rcp_rn_f32_slowpath
        .type           $__internal_0_$__cuda_sm20_rcp_rn_f32_slowpath,@function
        .size           $__internal_0_$__cuda_sm20_rcp_rn_f32_slowpath,(.L_x_60 - $__internal_0_$__cuda_sm20_rcp_rn_f32_slowpath)
$__internal_0_$__cuda_sm20_rcp_rn_f32_slowpath:
[----:B------:R-:W-:Y:S01]  /*6a80*/  SHF.L.U32 R0, R8, 0x1, RZ ;  /* 0x0000000108007819 */ /* 0x000fe200000006ff */
[----:B------:R-:W-:Y:S03]  /*6a90*/  BSSY.RECONVERGENT B1, `(.L_x_55) ;  /* 0x0000030000017945 */ /* 0x000fe60003800200 */
[----:B------:R-:W-:-:S04]  /*6aa0*/  SHF.R.U32.HI R7, RZ, 0x18, R0 ;  /* 0x00000018ff077819 */ /* 0x000fc80000011600 */
[----:B------:R-:W-:-:S13]  /*6ab0*/  ISETP.NE.U32.AND P0, PT, R7, RZ, PT ;  /* 0x000000ff0700720c */ /* 0x000fda0003f05070 */
[----:B------:R-:W-:Y:S05]  /*6ac0*/  @P0 BRA `(.L_x_56) ;  /* 0x0000000000280947 */ /* 0x000fea0003800000 */
[----:B------:R-:W-:-:S04]  /*6ad0*/  SHF.L.U32 R0, R8, 0x1, RZ ;  /* 0x0000000108007819 */ /* 0x000fc800000006ff */
[----:B------:R-:W-:-:S13]  /*6ae0*/  ISETP.NE.AND P0, PT, R0, RZ, PT ;  /* 0x000000ff0000720c */ /* 0x000fda0003f05270 */
[----:B------:R-:W-:Y:S01]  /*6af0*/  @P0 FFMA R5, R8, 1.84467440737095516160e+19, RZ ;  /* 0x5f80000008050823 */ /* 0x000fe200000000ff */
[----:B------:R-:W-:Y:S08]  /*6b00*/  @!P0 MUFU.RCP R3, R8 ;  /* 0x0000000800038308 */ /* 0x000ff00000001000 */
[----:B------:R-:W0:Y:S02]  /*6b10*/  @P0 MUFU.RCP R0, R5 ;  /* 0x0000000500000308 */ /* 0x000e240000001000 */
[----:B0-----:R-:W-:-:S04]  /*6b20*/  @P0 FFMA R6, R5, R0, -1 ;  /* 0xbf80000005060423 */ /* 0x001fc80000000000 */
[----:B------:R-:W-:-:S04]  /*6b30*/  @P0 FADD.FTZ R7, -R6, -RZ ;  /* 0x800000ff06070221 */ /* 0x000fc80000010100 */
[----:B------:R-:W-:-:S04]  /*6b40*/  @P0 FFMA R0, R0, R7, R0 ;  /* 0x0000000700000223 */ /* 0x000fc80000000000 */
[----:B------:R-:W-:Y:S01]  /*6b50*/  @P0 FFMA R3, R0, 1.84467440737095516160e+19, RZ ;  /* 0x5f80000000030823 */ /* 0x000fe200000000ff */
[----:B------:R-:W-:Y:S06]  /*6b60*/  BRA `(.L_x_57) ;  /* 0x0000000000887947 */ /* 0x000fec0003800000 */
.L_x_56:
[----:B------:R-:W-:-:S04]  /*6b70*/  IADD3 R13, PT, PT, R7, -0xfd, RZ ;  /* 0xffffff03070d7810 */ /* 0x000fc80007ffe0ff */
[----:B------:R-:W-:-:S13]  /*6b80*/  ISETP.GT.U32.AND P0, PT, R13, 0x1, PT ;  /* 0x000000010d00780c */ /* 0x000fda0003f04070 */
[----:B------:R-:W-:Y:S05]  /*6b90*/  @P0 BRA `(.L_x_58) ;  /* 0x0000000000780947 */ /* 0x000fea0003800000 */
[----:B------:R-:W-:Y:S01]  /*6ba0*/  LOP3.LUT R0, R8, 0x7fffff, RZ, 0xc0, !PT ;  /* 0x007fffff08007812 */ /* 0x000fe200078ec0ff */
[----:B------:R-:W-:-:S03]  /*6bb0*/  HFMA2 R10, -RZ, RZ, 0, 1.78813934326171875e-07 ;  /* 0x00000003ff0a7431 */ /* 0x000fc600000001ff */
[----:B------:R-:W-:-:S04]  /*6bc0*/  LOP3.LUT R0, R0, 0x3f800000, RZ, 0xfc, !PT ;  /* 0x3f80000000007812 */ /* 0x000fc800078efcff */
[----:B------:R-:W0:Y:S01]  /*6bd0*/  MUFU.RCP R3, R0 ;  /* 0x0000000000037308 */ /* 0x000e220000001000 */
[----:B------:R-:W-:Y:S01]  /*6be0*/  SHF.L.U32 R10, R10, R13, RZ ;  /* 0x0000000d0a0a7219 */ /* 0x000fe200000006ff */
[----:B0-----:R-:W-:-:S04]  /*6bf0*/  FFMA R5, R0, R3, -1 ;  /* 0xbf80000000057423 */ /* 0x001fc80000000003 */
[----:B------:R-:W-:-:S04]  /*6c00*/  FADD.FTZ R6, -R5, -RZ ;  /* 0x800000ff05067221 */ /* 0x000fc80000010100 */
[CCC-:B------:R-:W-:Y:S01]  /*6c10*/  FFMA.RM R5, R3.reuse, R6.reuse, R3.reuse ;  /* 0x0000000603057223 */ /* 0x1c0fe20000004003 */
[----:B------:R-:W-:-:S04]  /*6c20*/  FFMA.RP R6, R3, R6, R3 ;  /* 0x0000000603067223 */ /* 0x000fc80000008003 */
[C---:B------:R-:W-:Y:S02]  /*6c30*/  LOP3.LUT R3, R5.reuse, 0x7fffff, RZ, 0xc0, !PT ;  /* 0x007fffff05037812 */ /* 0x040fe400078ec0ff */
[----:B------:R-:W-:Y:S02]  /*6c40*/  FSETP.NEU.FTZ.AND P0, PT, R5, R6, PT ;  /* 0x000000060500720b */ /* 0x000fe40003f1d000 */
[----:B------:R-:W-:Y:S02]  /*6c50*/  LOP3.LUT R3, R3, 0x800000, RZ, 0xfc, !PT ;  /* 0x0080000003037812 */ /* 0x000fe400078efcff */
[----:B------:R-:W-:Y:S02]  /*6c60*/  SEL R5, RZ, 0xffffffff, !P0 ;  /* 0xffffffffff057807 */ /* 0x000fe40004000000 */
[----:B------:R-:W-:Y:S02]  /*6c70*/  LOP3.LUT R10, R10, R3, RZ, 0xc0, !PT ;  /* 0x000000030a0a7212 */ /* 0x000fe400078ec0ff */
[----:B------:R-:W-:-:S02]  /*6c80*/  IADD3 R0, PT, PT, -R5, RZ, RZ ;  /* 0x000000ff05007210 */ /* 0x000fc40007ffe1ff */
[-C--:B------:R-:W-:Y:S02]  /*6c90*/  SHF.R.U32.HI R10, RZ, R13.reuse, R10 ;  /* 0x0000000dff0a7219 */ /* 0x080fe4000001160a */
[----:B------:R-:W-:Y:S02]  /*6ca0*/  LOP3.LUT P1, RZ, R0, R13, R3, 0xf8, !PT ;  /* 0x0000000d00ff7212 */ /* 0x000fe4000782f803 */
[C---:B------:R-:W-:Y:S02]  /*6cb0*/  LOP3.LUT P0, RZ, R10.reuse, 0x1, RZ, 0xc0, !PT ;  /* 0x000000010aff7812 */ /* 0x040fe4000780c0ff */
[----:B------:R-:W-:-:S04]  /*6cc0*/  LOP3.LUT P2, RZ, R10, 0x2, RZ, 0xc0, !PT ;  /* 0x000000020aff7812 */ /* 0x000fc8000784c0ff */
[----:B------:R-:W-:Y:S02]  /*6cd0*/  PLOP3.LUT P0, PT, P0, P1, P2, 0xe0, 0x0 ;  /* 0x000000000000781c */ /* 0x000fe40000703c20 */
[----:B------:R-:W-:Y:S02]  /*6ce0*/  LOP3.LUT P1, RZ, R8, 0x7fffff, RZ, 0xc0, !PT ;  /* 0x007fffff08ff7812 */ /* 0x000fe4000782c0ff */
[----:B------:R-:W-:-:S04]  /*6cf0*/  SEL R0, RZ, 0x1, !P0 ;  /* 0x00000001ff007807 */ /* 0x000fc80004000000 */
[----:B------:R-:W-:-:S04]  /*6d00*/  IADD3 R0, PT, PT, -R0, RZ, RZ ;  /* 0x000000ff00007210 */ /* 0x000fc80007ffe1ff */
[----:B------:R-:W-:Y:S02]  /*6d10*/  ISETP.GE.AND P0, PT, R0, RZ, PT ;  /* 0x000000ff0000720c */ /* 0x000fe40003f06270 */
[----:B------:R-:W-:-:S04]  /*6d20*/  IADD3 R0, PT, PT, R7, -0xfc, RZ ;  /* 0xffffff0407007810 */ /* 0x000fc80007ffe0ff */
[----:B------:R-:W-:-:S07]  /*6d30*/  SHF.R.U32.HI R3, RZ, R0, R3 ;  /* 0x00000000ff037219 */ /* 0x000fce0000011603 */
[----:B------:R-:W-:-:S04]  /*6d40*/  @!P0 IADD3 R3, PT, PT, R3, 0x1, RZ ;  /* 0x0000000103038810 */ /* 0x000fc80007ffe0ff */
[----:B------:R-:W-:-:S04]  /*6d50*/  @!P1 SHF.L.U32 R3, R3, 0x1, RZ ;  /* 0x0000000103039819 */ /* 0x000fc800000006ff */
[----:B------:R-:W-:Y:S01]  /*6d60*/  LOP3.LUT R3, R3, 0x80000000, R8, 0xf8, !PT ;  /* 0x8000000003037812 */ /* 0x000fe200078ef808 */
[----:B------:R-:W-:Y:S06]  /*6d70*/  BRA `(.L_x_57) ;  /* 0x0000000000047947 */ /* 0x000fec0003800000 */
.L_x_58:
[----:B------:R0:W1:Y:S02]  /*6d80*/  MUFU.RCP R3, R8 ;  /* 0x0000000800037308 */ /* 0x0000640000001000 */
.L_x_57:
[----:B------:R-:W-:Y:S05]  /*6d90*/  BSYNC.RECONVERGENT B1 ;  /* 0x0000000000017941 */ /* 0x000fea0003800200 */
.L_x_55:
[----:B------:R-:W-:Y:S01]  /*6da0*/  HFMA2 R7, -RZ, RZ, 0, 0 ;  /* 0x00000000ff077431 */ /* 0x000fe200000001ff */
[----:B------:R-:W-:-:S04]  /*6db0*/  MOV R6, R9 ;  /* 0x0000000900067202 */ /* 0x000fc80000000f00 */
[----:B01----:R-:W-:Y:S05]  /*6dc0*/  RET.REL.NODEC R6 `(_Z29flash_attention_phase6_kernelPK6__halfS1_S1_PS_fiii) ;  /* 0xffffff90068c7950 */ /* 0x003fea0003c3ffff */
.L_x_59:
[----:B------:R-:W-:-:S00]  /*6dd0*/  BRA `(.L_x_59) ;  /* 0xfffffffc00fc7947 */ /* 0x000fc0000383ffff */
[----:B------:R-:W-:-:S00]  /*6de0*/  NOP ;  /* 0x0000000000007918 */ /* 0x000fc00000000000 */
        /* <DEDUP_REMOVED lines=9> */
.L_x_60:


//--------------------- .nv.shared._Z29flash_attention_phase6_kernelPK6__halfS1_S1_PS_fiii --------------------------
	.section	.nv.shared._Z29flash_attention_phase6_kernelPK6__halfS1_S1_PS_fiii,"aw",@nobits
	.sectionflags	@""
	.align	4
.nv.shared._Z29flash_attention_phase6_kernelPK6__halfS1_S1_PS_fiii:
	.zero		21504


//--------------------- .nv.shared.reserved.0     --------------------------
	.section	.nv.shared.reserved.0,"aw",@nobits
	.weak		__nv_reservedSMEM_offset_0_alias
	.size		__nv_reservedSMEM_offset_0_alias, 0, 64
	.other		__nv_reservedSMEM_offset_0_alias,@"STO_CUDA_RESERVED_SHARED STV_DEFAULT"
__nv_reservedSMEM_offset_0_alias:
	.zero		0
	.zero		64


//--------------------- .nv.constant0._Z29flash_attention_phase6_kernelPK6__halfS1_S1_PS_fiii --------------------------
	.section	.nv.constant0._Z29flash_attention_phase6_kernelPK6__halfS1_S1_PS_fiii,"a",@progbits
	.sectionflags	@""
	.align	4
.nv.constant0._Z29flash_attention_phase6_kernelPK6__halfS1_S1_PS_fiii:
	.zero		944


//--------------------- SYMBOLS --------------------------

	.type		.nv.reservedSmem.offset0,@object
	.size		.nv.reservedSmem.offset0,0x4
	.type		.nv.reservedSmem.cap,@object
	.size		.nv.reservedSmem.cap,0x4
